	.headerflags	@"EF_CUDA_TEXMODE_UNIFIED EF_CUDA_64BIT_ADDRESS EF_CUDA_ACCELERATORS EF_CUDA_SM90 EF_CUDA_VIRTUAL_SM(EF_CUDA_SM90)"
	.elftype	@"ET_EXEC"


//--------------------- .nv.info                  --------------------------
	.section	.nv.info,"",@"SHT_CUDA_INFO"
	.align	4


	//----- nvinfo : EIATTR_REGCOUNT
	.align		4
        /*0000*/ 	.byte	0x04, 0x2f
        /*0002*/ 	.short	(.L_1 - .L_0)
	.align		4
.L_0:
        /*0004*/ 	.word	index@(triton_mm)
        /*0008*/ 	.word	0x0000005e


	//----- nvinfo : EIATTR_MIN_STACK_SIZE
	.align		4
.L_1:
        /*000c*/ 	.byte	0x04, 0x12
        /*000e*/ 	.short	(.L_3 - .L_2)
	.align		4
.L_2:
        /*0010*/ 	.word	index@(triton_mm)
        /*0014*/ 	.word	0x00000000


	//----- nvinfo : EIATTR_FRAME_SIZE
	.align		4
.L_3:
        /*0018*/ 	.byte	0x04, 0x11
        /*001a*/ 	.short	(.L_5 - .L_4)
	.align		4
.L_4:
        /*001c*/ 	.word	index@(triton_mm)
        /*0020*/ 	.word	0x00000000


	//----- nvinfo : EIATTR_MIN_STACK_SIZE
	.align		4
.L_5:
        /*0024*/ 	.byte	0x04, 0x12
        /*0026*/ 	.short	(.L_7 - .L_6)
	.align		4
.L_6:
        /*0028*/ 	.word	index@(triton_mm)
        /*002c*/ 	.word	0x00000000
.L_7:


//--------------------- .nv.info.triton_mm        --------------------------
	.section	.nv.info.triton_mm,"",@"SHT_CUDA_INFO"
	.sectionflags	@""
	.align	4


	//----- nvinfo : EIATTR_CUDA_API_VERSION
	.align		4
        /*0000*/ 	.byte	0x04, 0x37
        /*0002*/ 	.short	(.L_9 - .L_8)
.L_8:
        /*0004*/ 	.word	0x0000007c


	//----- nvinfo : EIATTR_KPARAM_INFO
	.align		4
.L_9:
        /*0008*/ 	.byte	0x04, 0x17
        /*000a*/ 	.short	(.L_11 - .L_10)
.L_10:
        /*000c*/ 	.word	0x00000000
        /*0010*/ 	.short	0x0004
        /*0012*/ 	.short	0x0020
        /*0014*/ 	.byte	0x00, 0xf0, 0x11, 0x00


	//----- nvinfo : EIATTR_KPARAM_INFO
	.align		4
.L_11:
        /*0018*/ 	.byte	0x04, 0x17
        /*001a*/ 	.short	(.L_13 - .L_12)
.L_12:
        /*001c*/ 	.word	0x00000000
        /*0020*/ 	.short	0x0003
        /*0022*/ 	.short	0x0018
        /*0024*/ 	.byte	0x00, 0xf0, 0x21, 0x00


	//----- nvinfo : EIATTR_KPARAM_INFO
	.align		4
.L_13:
        /*0028*/ 	.byte	0x04, 0x17
        /*002a*/ 	.short	(.L_15 - .L_14)
.L_14:
        /*002c*/ 	.word	0x00000000
        /*0030*/ 	.short	0x0002
        /*0032*/ 	.short	0x0010
        /*0034*/ 	.byte	0x00, 0xf0, 0x21, 0x00


	//----- nvinfo : EIATTR_KPARAM_INFO
	.align		4
.L_15:
        /*0038*/ 	.byte	0x04, 0x17
        /*003a*/ 	.short	(.L_17 - .L_16)
.L_16:
        /*003c*/ 	.word	0x00000000
        /*0040*/ 	.short	0x0001
        /*0042*/ 	.short	0x0008
        /*0044*/ 	.byte	0x00, 0xf0, 0x21, 0x00


	//----- nvinfo : EIATTR_KPARAM_INFO
	.align		4
.L_17:
        /*0048*/ 	.byte	0x04, 0x17
        /*004a*/ 	.short	(.L_19 - .L_18)
.L_18:
        /*004c*/ 	.word	0x00000000
        /*0050*/ 	.short	0x0000
        /*0052*/ 	.short	0x0000
        /*0054*/ 	.byte	0x00, 0xf0, 0x21, 0x00


	//----- nvinfo : EIATTR_SPARSE_MMA_MASK
	.align		4
.L_19:
        /*0058*/ 	.byte	0x03, 0x50
        /*005a*/ 	.short	0x0000


	//----- nvinfo : EIATTR_MAXREG_COUNT
	.align		4
        /*005c*/ 	.byte	0x03, 0x1b
        /*005e*/ 	.short	0x00ff


	//----- nvinfo : EIATTR_COOP_GROUP_MASK_REGIDS
	.align		4
        /*0060*/ 	.byte	0x04, 0x29
        /*0062*/ 	.short	(.L_21 - .L_20)


	//   ....[0]....
.L_20:
        /*0064*/ 	.word	0xffffffff


	//----- nvinfo : EIATTR_COOP_GROUP_INSTR_OFFSETS
	.align		4
.L_21:
        /*0068*/ 	.byte	0x04, 0x28
        /*006a*/ 	.short	(.L_23 - .L_22)


	//   ....[0]....
.L_22:
        /*006c*/ 	.word	0x00000ba0


	//----- nvinfo : EIATTR_EXIT_INSTR_OFFSETS
	.align		4
.L_23:
        /*0070*/ 	.byte	0x04, 0x1c
        /*0072*/ 	.short	(.L_25 - .L_24)


	//   ....[0]....
.L_24:
        /*0074*/ 	.word	0x00000050


	//   ....[1]....
        /*0078*/ 	.word	0x00002460


	//   ....[2]....
        /*007c*/ 	.word	0x00002480


	//----- nvinfo : EIATTR_MAX_THREADS
	.align		4
.L_25:
        /*0080*/ 	.byte	0x04, 0x05
        /*0082*/ 	.short	(.L_27 - .L_26)
.L_26:
        /*0084*/ 	.word	0x00000100
        /*0088*/ 	.word	0x00000001
        /*008c*/ 	.word	0x00000001


	//----- nvinfo : EIATTR_CBANK_PARAM_SIZE
	.align		4
.L_27:
        /*0090*/ 	.byte	0x03, 0x19
        /*0092*/ 	.short	0x0024


	//----- nvinfo : EIATTR_PARAM_CBANK
	.align		4
        /*0094*/ 	.byte	0x04, 0x0a
        /*0096*/ 	.short	(.L_29 - .L_28)
	.align		4
.L_28:
        /*0098*/ 	.word	index@(.nv.constant0.triton_mm)
        /*009c*/ 	.short	0x0210
        /*009e*/ 	.short	0x0024


	//----- nvinfo : EIATTR_SW_WAR
	.align		4
.L_29:
        /*00a0*/ 	.byte	0x04, 0x36
        /*00a2*/ 	.short	(.L_31 - .L_30)
.L_30:
        /*00a4*/ 	.word	0x00000008
.L_31:


//--------------------- .nv.callgraph             --------------------------
	.section	.nv.callgraph,"",@"SHT_CUDA_CALLGRAPH"
	.align	4
	.sectionentsize	8
	.align		4
        /*0000*/ 	.word	0x00000000
	.align		4
        /*0004*/ 	.word	0xffffffff
	.align		4
        /*0008*/ 	.word	0x00000000
	.align		4
        /*000c*/ 	.word	0xfffffffe
	.align		4
        /*0010*/ 	.word	0x00000000
	.align		4
        /*0014*/ 	.word	0xfffffffd
	.align		4
        /*0018*/ 	.word	0x00000000
	.align		4
        /*001c*/ 	.word	0xfffffffc


//--------------------- .text.triton_mm           --------------------------
	.section	.text.triton_mm,"ax",@progbits
	.sectionflags	@"SHF_BARRIERS=1"
	.align	128
        .global         triton_mm
        .type           triton_mm,@function
        .size           triton_mm,(.L_x_2 - triton_mm)
        .other          triton_mm,@"STO_CUDA_ENTRY STV_DEFAULT"
triton_mm:
.text.triton_mm:
[----:B------:R-:W1:Y:S02]  /*0000*/  LDC R1, c[0x0][0x28] ;  /* 0x00000a00ff017b82 */ /* 0x000e640000000800 */
[----:B------:R-:W2:Y:S01]  /*0010*/  LDC R8, c[0x0][0x230] ;  /* 0x00008c00ff087b82 */ /* 0x000ea20000000800 */
[----:B------:R-:W-:-:S04]  /*0020*/  IMAD.MOV.U32 R3, RZ, RZ, 0xc00 ;  /* 0x00000c00ff037424 */ /* 0x000fc800078e00ff */
[----:B--2---:R-:W-:-:S05]  /*0030*/  IMAD R0, R8, R3, 0xc00000 ;  /* 0x00c0000008007424 */ /* 0x004fca00078e0203 */
[----:B------:R-:W-:-:S13]  /*0040*/  ISETP.NE.AND P0, PT, R0, RZ, PT ;  /* 0x000000ff0000720c */ /* 0x000fda0003f05270 */
[----:B------:R-:W-:Y:S05]  /*0050*/  @!P0 EXIT ;  /* 0x000000000000894d */ /* 0x000fea0003800000 */
[----:B------:R-:W2:Y:S01]  /*0060*/  S2R R11, SR_CTAID.X ;  /* 0x00000000000b7919 */ /* 0x000ea20000002500 */
[----:B------:R-:W-:Y:S01]  /*0070*/  VIADD R0, R8, 0x107f ;  /* 0x0000107f08007836 */ /* 0x000fe20000000000 */
[----:B------:R-:W3:Y:S01]  /*0080*/  S2UR UR5, SR_CgaCtaId ;  /* 0x00000000000579c3 */ /* 0x000ee20000008800 */
[----:B------:R-:W-:Y:S01]  /*0090*/  UMOV UR4, 0x400 ;  /* 0x0000040000047882 */ /* 0x000fe20000000000 */
[----:B------:R-:W-:Y:S01]  /*00a0*/  ULDC.64 UR16, c[0x0][0x208] ;  /* 0x0000820000107ab9 */ /* 0x000fe20000000a00 */
[----:B------:R-:W-:Y:S02]  /*00b0*/  CS2R R24, SRZ ;  /* 0x0000000000187805 */ /* 0x000fe4000001ff00 */
[----:B------:R-:W-:Y:S02]  /*00c0*/  SHF.R.S32.HI R3, RZ, 0x1f, R0 ;  /* 0x0000001fff037819 */ /* 0x000fe40000011400 */
[----:B------:R-:W-:Y:S02]  /*00d0*/  CS2R R26, SRZ ;  /* 0x00000000001a7805 */ /* 0x000fe4000001ff00 */
[----:B------:R-:W-:-:S02]  /*00e0*/  CS2R R28, SRZ ;  /* 0x00000000001c7805 */ /* 0x000fc4000001ff00 */
[----:B------:R-:W-:Y:S02]  /*00f0*/  CS2R R30, SRZ ;  /* 0x00000000001e7805 */ /* 0x000fe4000001ff00 */
[----:B------:R-:W-:Y:S02]  /*0100*/  LEA.HI R3, R3, R0, RZ, 0x7 ;  /* 0x0000000003037211 */ /* 0x000fe400078f38ff */
[----:B------:R-:W-:Y:S02]  /*0110*/  CS2R R32, SRZ ;  /* 0x0000000000207805 */ /* 0x000fe4000001ff00 */
[----:B------:R-:W-:Y:S02]  /*0120*/  CS2R R34, SRZ ;  /* 0x0000000000227805 */ /* 0x000fe4000001ff00 */
[----:B------:R-:W-:Y:S02]  /*0130*/  CS2R R36, SRZ ;  /* 0x0000000000247805 */ /* 0x000fe4000001ff00 */
[----:B------:R-:W-:-:S02]  /*0140*/  CS2R R38, SRZ ;  /* 0x0000000000267805 */ /* 0x000fc4000001ff00 */
[----:B------:R-:W-:Y:S02]  /*0150*/  CS2R R40, SRZ ;  /* 0x0000000000287805 */ /* 0x000fe4000001ff00 */
[----:B------:R-:W-:Y:S02]  /*0160*/  CS2R R42, SRZ ;  /* 0x00000000002a7805 */ /* 0x000fe4000001ff00 */
        /* <DEDUP_REMOVED lines=8> */
[----:B------:R-:W-:Y:S01]  /*01f0*/  CS2R R60, SRZ ;  /* 0x00000000003c7805 */ /* 0x000fe2000001ff00 */
[----:B---3--:R-:W-:Y:S01]  /*0200*/  UPRMT UR5, UR5, 0x654, UR4 ;  /* 0x0000065405057896 */ /* 0x008fe20008000004 */
[----:B------:R-:W-:-:S02]  /*0210*/  CS2R R62, SRZ ;  /* 0x00000000003e7805 */ /* 0x000fc4000001ff00 */
[----:B------:R-:W-:Y:S02]  /*0220*/  CS2R R64, SRZ ;  /* 0x0000000000407805 */ /* 0x000fe4000001ff00 */
[----:B------:R-:W-:Y:S02]  /*0230*/  CS2R R66, SRZ ;  /* 0x0000000000427805 */ /* 0x000fe4000001ff00 */
[----:B------:R-:W-:Y:S02]  /*0240*/  CS2R R68, SRZ ;  /* 0x0000000000447805 */ /* 0x000fe4000001ff00 */
[----:B------:R-:W-:Y:S01]  /*0250*/  CS2R R70, SRZ ;  /* 0x0000000000467805 */ /* 0x000fe2000001ff00 */
[----:B--2---:R-:W-:Y:S01]  /*0260*/  IMAD.HI R2, R11, 0x2aaaaaab, RZ ;  /* 0x2aaaaaab0b027827 */ /* 0x004fe200078e02ff */
[----:B------:R-:W-:Y:S02]  /*0270*/  IABS R12, R11 ;  /* 0x0000000b000c7213 */ /* 0x000fe40000000000 */
[----:B------:R-:W-:-:S02]  /*0280*/  CS2R R72, SRZ ;  /* 0x0000000000487805 */ /* 0x000fc4000001ff00 */
[----:B------:R-:W-:Y:S02]  /*0290*/  ISETP.GE.AND P1, PT, R11, RZ, PT ;  /* 0x000000ff0b00720c */ /* 0x000fe40003f26270 */
[----:B------:R-:W-:Y:S02]  /*02a0*/  CS2R R74, SRZ ;  /* 0x00000000004a7805 */ /* 0x000fe4000001ff00 */
[----:B------:R-:W-:Y:S02]  /*02b0*/  SHF.R.U32.HI R5, RZ, 0x1f, R2 ;  /* 0x0000001fff057819 */ /* 0x000fe40000011602 */
[----:B------:R-:W-:Y:S02]  /*02c0*/  CS2R R76, SRZ ;  /* 0x00000000004c7805 */ /* 0x000fe4000001ff00 */
[----:B------:R-:W-:Y:S02]  /*02d0*/  CS2R R78, SRZ ;  /* 0x00000000004e7805 */ /* 0x000fe4000001ff00 */
[----:B------:R-:W-:-:S02]  /*02e0*/  CS2R R80, SRZ ;  /* 0x0000000000507805 */ /* 0x000fc4000001ff00 */
[----:B------:R-:W-:Y:S01]  /*02f0*/  LEA.HI.SX32 R4, R2, R5, 0x1b ;  /* 0x0000000502047211 */ /* 0x000fe200078fdaff */
[----:B------:R-:W-:Y:S01]  /*0300*/  VIADD R5, R8, 0x1000 ;  /* 0x0000100008057836 */ /* 0x000fe20000000000 */
[----:B------:R-:W-:Y:S02]  /*0310*/  CS2R R82, SRZ ;  /* 0x0000000000527805 */ /* 0x000fe4000001ff00 */
[----:B------:R-:W-:Y:S02]  /*0320*/  CS2R R84, SRZ ;  /* 0x0000000000547805 */ /* 0x000fe4000001ff00 */
[----:B------:R-:W-:Y:S01]  /*0330*/  CS2R R86, SRZ ;  /* 0x0000000000567805 */ /* 0x000fe2000001ff00 */
[C---:B------:R-:W-:Y:S01]  /*0340*/  IMAD.SHL.U32 R6, R4.reuse, 0x8, RZ ;  /* 0x0000000804067824 */ /* 0x040fe200078e00ff */
[----:B------:R-:W-:Y:S01]  /*0350*/  IABS R18, R5 ;  /* 0x0000000500127213 */ /* 0x000fe20000000000 */
[----:B------:R-:W-:Y:S01]  /*0360*/  IMAD R4, R4, -0xc0, R11 ;  /* 0xffffff4004047824 */ /* 0x000fe200078e020b */
[----:B------:R-:W-:Y:S01]  /*0370*/  UMOV UR4, URZ ;  /* 0x0000003f00047c82 */ /* 0x000fe20008000000 */
[----:B------:R-:W-:Y:S01]  /*0380*/  UMOV UR14, 0xffffffff ;  /* 0xffffffff000e7882 */ /* 0x000fe20000000000 */
[----:B------:R-:W-:-:S04]  /*0390*/  LEA.HI.SX32 R3, R3, -R6, 0x19 ;  /* 0x8000000603037211 */ /* 0x000fc800078fcaff */
[----:B------:R-:W-:-:S04]  /*03a0*/  VIMNMX R7, R3, 0x8, PT ;  /* 0x0000000803077848 */ /* 0x000fc80003fe0100 */
[----:B------:R-:W-:-:S04]  /*03b0*/  IABS R13, R7 ;  /* 0x00000007000d7213 */ /* 0x000fc80000000000 */
[----:B------:R-:W2:Y:S08]  /*03c0*/  I2F.RP R0, R13 ;  /* 0x0000000d00007306 */ /* 0x000eb00000209400 */
[----:B--2---:R-:W2:Y:S02]  /*03d0*/  MUFU.RCP R0, R0 ;  /* 0x0000000000007308 */ /* 0x004ea40000001000 */
[----:B--2---:R-:W-:-:S06]  /*03e0*/  VIADD R2, R0, 0xffffffe ;  /* 0x0ffffffe00027836 */ /* 0x004fcc0000000000 */
[----:B------:R2:W3:Y:S02]  /*03f0*/  F2I.FTZ.U32.TRUNC.NTZ R3, R2 ;  /* 0x0000000200037305 */ /* 0x0004e4000021f000 */
[----:B--2---:R-:W-:Y:S02]  /*0400*/  IMAD.MOV.U32 R2, RZ, RZ, RZ ;  /* 0x000000ffff027224 */ /* 0x004fe400078e00ff */
[----:B---3--:R-:W-:-:S04]  /*0410*/  IMAD.MOV R10, RZ, RZ, -R3 ;  /* 0x000000ffff0a7224 */ /* 0x008fc800078e0a03 */
[----:B------:R-:W-:Y:S01]  /*0420*/  IMAD R9, R10, R13, RZ ;  /* 0x0000000d0a097224 */ /* 0x000fe200078e02ff */
[----:B------:R-:W-:-:S03]  /*0430*/  IABS R10, R7 ;  /* 0x00000007000a7213 */ /* 0x000fc60000000000 */
[----:B------:R-:W-:Y:S02]  /*0440*/  IMAD.HI.U32 R8, R3, R9, R2 ;  /* 0x0000000903087227 */ /* 0x000fe400078e0002 */
[----:B------:R-:W2:Y:S02]  /*0450*/  I2F.RP R9, R18 ;  /* 0x0000001200097306 */ /* 0x000ea40000209400 */
[----:B------:R-:W-:Y:S02]  /*0460*/  IMAD.MOV.U32 R3, RZ, RZ, R12 ;  /* 0x000000ffff037224 */ /* 0x000fe400078e000c */
[----:B------:R-:W-:Y:S01]  /*0470*/  IMAD.MOV R15, RZ, RZ, -R10 ;  /* 0x000000ffff0f7224 */ /* 0x000fe200078e0a0a */
[----:B------:R-:W-:Y:S01]  /*0480*/  IABS R10, R4 ;  /* 0x00000004000a7213 */ /* 0x000fe20000000000 */
[----:B------:R-:W-:Y:S01]  /*0490*/  IMAD.HI.U32 R0, R8, R3, RZ ;  /* 0x0000000308007227 */ /* 0x000fe200078e00ff */
[----:B------:R-:W-:-:S03]  /*04a0*/  LOP3.LUT R4, R4, R7, RZ, 0x3c, !PT ;  /* 0x0000000704047212 */ /* 0x000fc600078e3cff */
[----:B------:R-:W-:Y:S01]  /*04b0*/  IMAD R2, R0, R15, R3 ;  /* 0x0000000f00027224 */ /* 0x000fe200078e0203 */
[----:B------:R-:W-:Y:S01]  /*04c0*/  ISETP.GE.AND P3, PT, R4, RZ, PT ;  /* 0x000000ff0400720c */ /* 0x000fe20003f66270 */
[----:B------:R-:W3:Y:S01]  /*04d0*/  S2R R0, SR_TID.X ;  /* 0x0000000000007919 */ /* 0x000ee20000002100 */
[----:B------:R-:W-:Y:S02]  /*04e0*/  IMAD.MOV.U32 R11, RZ, RZ, R10 ;  /* 0x000000ffff0b7224 */ /* 0x000fe400078e000a */
[----:B------:R-:W-:Y:S01]  /*04f0*/  ISETP.GT.U32.AND P0, PT, R13, R2, PT ;  /* 0x000000020d00720c */ /* 0x000fe20003f04070 */
[----:B--2---:R-:W2:Y:S01]  /*0500*/  MUFU.RCP R9, R9 ;  /* 0x0000000900097308 */ /* 0x004ea20000001000 */
[----:B------:R-:W-:-:S04]  /*0510*/  IMAD.HI.U32 R8, R8, R11, RZ ;  /* 0x0000000b08087227 */ /* 0x000fc800078e00ff */
[----:B------:R-:W-:-:S05]  /*0520*/  IMAD R10, R8, R15, R11 ;  /* 0x0000000f080a7224 */ /* 0x000fca00078e020b */
[----:B------:R-:W-:Y:S02]  /*0530*/  ISETP.GT.U32.AND P2, PT, R13, R10, PT ;  /* 0x0000000a0d00720c */ /* 0x000fe40003f44070 */
[----:B------:R-:W-:Y:S02]  /*0540*/  @!P0 IMAD.IADD R2, R2, 0x1, -R13 ;  /* 0x0000000102028824 */ /* 0x000fe400078e0a0d */
[----:B--2---:R-:W-:Y:S01]  /*0550*/  VIADD R3, R9, 0xffffffe ;  /* 0x0ffffffe09037836 */ /* 0x004fe20000000000 */
[----:B------:R-:W-:Y:S02]  /*0560*/  LOP3.LUT R9, RZ, R7, RZ, 0x33, !PT ;  /* 0x00000007ff097212 */ /* 0x000fe400078e33ff */
[----:B------:R-:W-:-:S03]  /*0570*/  ISETP.GT.U32.AND P0, PT, R13, R2, PT ;  /* 0x000000020d00720c */ /* 0x000fc60003f04070 */
[----:B------:R-:W2:Y:S03]  /*0580*/  F2I.FTZ.U32.TRUNC.NTZ R3, R3 ;  /* 0x0000000300037305 */ /* 0x000ea6000021f000 */
[----:B------:R-:W-:Y:S02]  /*0590*/  @!P2 IMAD.IADD R10, R10, 0x1, -R13 ;  /* 0x000000010a0aa824 */ /* 0x000fe400078e0a0d */
[----:B------:R-:W-:Y:S01]  /*05a0*/  @!P2 VIADD R8, R8, 0x1 ;  /* 0x000000010808a836 */ /* 0x000fe20000000000 */
[--C-:B---3--:R-:W-:Y:S02]  /*05b0*/  SHF.R.U32.HI R12, RZ, 0x2, R0.reuse ;  /* 0x00000002ff0c7819 */ /* 0x108fe40000011600 */
[----:B------:R-:W-:Y:S02]  /*05c0*/  SHF.R.U32.HI R88, RZ, 0x5, R0 ;  /* 0x00000005ff587819 */ /* 0x000fe40000011600 */
[----:B------:R-:W-:-:S02]  /*05d0*/  @!P0 IADD3 R2, R2, -R13, RZ ;  /* 0x8000000d02028210 */ /* 0x000fc40007ffe0ff */
[----:B------:R-:W-:Y:S01]  /*05e0*/  ISETP.NE.AND P0, PT, R7, RZ, PT ;  /* 0x000000ff0700720c */ /* 0x000fe20003f05270 */
[----:B--2---:R-:W-:Y:S01]  /*05f0*/  IMAD.MOV R15, RZ, RZ, -R3 ;  /* 0x000000ffff0f7224 */ /* 0x004fe200078e0a03 */
[----:B------:R-:W-:Y:S01]  /*0600*/  SGXT.U32 R12, R12, 0x6 ;  /* 0x000000060c0c781a */ /* 0x000fe20000000000 */
[----:B------:R-:W-:Y:S01]  /*0610*/  @!P1 IMAD.MOV R2, RZ, RZ, -R2 ;  /* 0x000000ffff029224 */ /* 0x000fe200078e0a02 */
[----:B------:R-:W-:Y:S01]  /*0620*/  ISETP.GE.U32.AND P1, PT, R10, R13, PT ;  /* 0x0000000d0a00720c */ /* 0x000fe20003f26070 */
[----:B------:R-:W-:-:S03]  /*0630*/  IMAD R15, R15, R18, RZ ;  /* 0x000000120f0f7224 */ /* 0x000fc600078e02ff */
[----:B------:R-:W-:Y:S01]  /*0640*/  SEL R11, R9, R2, !P0 ;  /* 0x00000002090b7207 */ /* 0x000fe20004000000 */
[----:B------:R-:W-:-:S04]  /*0650*/  IMAD.MOV.U32 R2, RZ, RZ, RZ ;  /* 0x000000ffff027224 */ /* 0x000fc800078e00ff */
[----:B------:R-:W-:Y:S01]  /*0660*/  IMAD.IADD R11, R6, 0x1, R11 ;  /* 0x00000001060b7824 */ /* 0x000fe200078e020b */
[----:B------:R-:W-:Y:S01]  /*0670*/  IABS R6, R5 ;  /* 0x0000000500067213 */ /* 0x000fe20000000000 */
[----:B------:R-:W-:-:S04]  /*0680*/  IMAD.HI.U32 R2, R3, R15, R2 ;  /* 0x0000000f03027227 */ /* 0x000fc800078e0002 */
[----:B------:R-:W-:Y:S02]  /*0690*/  IMAD.SHL.U32 R11, R11, 0x80, RZ ;  /* 0x000000800b0b7824 */ /* 0x000fe400078e00ff */
[----:B------:R-:W-:Y:S01]  /*06a0*/  IMAD.MOV R16, RZ, RZ, -R6 ;  /* 0x000000ffff107224 */ /* 0x000fe200078e0a06 */
[----:B------:R-:W-:Y:S01]  /*06b0*/  LOP3.LUT R6, R12, 0x40, RZ, 0xfc, !PT ;  /* 0x000000400c067812 */ /* 0x000fe200078efcff */
[----:B------:R-:W-:Y:S01]  /*06c0*/  @P1 VIADD R8, R8, 0x1 ;  /* 0x0000000108081836 */ /* 0x000fe20000000000 */
[----:B------:R-:W-:Y:S02]  /*06d0*/  LOP3.LUT R14, R11, R12, RZ, 0xfc, !PT ;  /* 0x0000000c0b0e7212 */ /* 0x000fe400078efcff */
[----:B------:R-:W-:Y:S02]  /*06e0*/  LOP3.LUT R15, R11, 0x40, R12, 0xfe, !PT ;  /* 0x000000400b0f7812 */ /* 0x000fe400078efe0c */
[----:B------:R-:W-:Y:S02]  /*06f0*/  IABS R3, R14 ;  /* 0x0000000e00037213 */ /* 0x000fe40000000000 */
[----:B------:R-:W-:-:S02]  /*0700*/  IABS R7, R15 ;  /* 0x0000000f00077213 */ /* 0x000fc40000000000 */
[----:B------:R-:W-:Y:S01]  /*0710*/  @!P3 IADD3 R8, -R8, RZ, RZ ;  /* 0x000000ff0808b210 */ /* 0x000fe20007ffe1ff */
[----:B------:R-:W-:Y:S01]  /*0720*/  IMAD.MOV.U32 R13, RZ, RZ, R3 ;  /* 0x000000ffff0d7224 */ /* 0x000fe200078e0003 */
[----:B------:R-:W-:Y:S02]  /*0730*/  ISETP.GE.AND P3, PT, R15, RZ, PT ;  /* 0x000000ff0f00720c */ /* 0x000fe40003f66270 */
[----:B------:R-:W-:Y:S01]  /*0740*/  SEL R4, R9, R8, !P0 ;  /* 0x0000000809047207 */ /* 0x000fe20004000000 */
[----:B------:R-:W-:-:S04]  /*0750*/  IMAD.HI.U32 R3, R2, R13, RZ ;  /* 0x0000000d02037227 */ /* 0x000fc800078e00ff */
[----:B------:R-:W-:-:S04]  /*0760*/  IMAD.HI.U32 R2, R2, R7, RZ ;  /* 0x0000000702027227 */ /* 0x000fc800078e00ff */
[-C--:B------:R-:W-:Y:S02]  /*0770*/  IMAD R13, R3, R16.reuse, R13 ;  /* 0x00000010030d7224 */ /* 0x080fe400078e020d */
[----:B------:R-:W-:Y:S01]  /*0780*/  IMAD R16, R2, R16, R7 ;  /* 0x0000001002107224 */ /* 0x000fe200078e0207 */
[----:B------:R-:W-:Y:S01]  /*0790*/  SHF.R.U32.HI R2, RZ, 0x4, R0 ;  /* 0x00000004ff027819 */ /* 0x000fe20000011600 */
[----:B------:R-:W-:Y:S01]  /*07a0*/  IMAD.SHL.U32 R3, R0, 0x8, RZ ;  /* 0x0000000800037824 */ /* 0x000fe200078e00ff */
[----:B------:R-:W-:Y:S01]  /*07b0*/  ISETP.GT.U32.AND P1, PT, R18, R13, PT ;  /* 0x0000000d1200720c */ /* 0x000fe20003f24070 */
[----:B------:R-:W-:Y:S01]  /*07c0*/  IMAD.SHL.U32 R4, R4, 0x80, RZ ;  /* 0x0000008004047824 */ /* 0x000fe200078e00ff */
[----:B------:R-:W-:Y:S02]  /*07d0*/  ISETP.GT.U32.AND P2, PT, R18, R16, PT ;  /* 0x000000101200720c */ /* 0x000fe40003f44070 */
[----:B------:R-:W-:Y:S02]  /*07e0*/  LOP3.LUT R7, R3, 0x18, R0, 0x48, !PT ;  /* 0x0000001803077812 */ /* 0x000fe400078e4800 */
[----:B------:R-:W-:-:S02]  /*07f0*/  SGXT.U32 R2, R2, 0x4 ;  /* 0x000000040202781a */ /* 0x000fc40000000000 */
[----:B------:R-:W-:Y:S01]  /*0800*/  LOP3.LUT R20, R4, R12, RZ, 0xfc, !PT ;  /* 0x0000000c04147212 */ /* 0x000fe200078efcff */
[--C-:B------:R-:W-:Y:S01]  /*0810*/  IMAD R6, R6, 0x20, R7.reuse ;  /* 0x0000002006067824 */ /* 0x100fe200078e0207 */
[----:B------:R-:W-:Y:S01]  /*0820*/  LOP3.LUT R19, R4, 0x40, R12, 0xfe, !PT ;  /* 0x0000004004137812 */ /* 0x000fe200078efe0c */
[----:B------:R-:W-:Y:S01]  /*0830*/  IMAD R7, R12, 0x20, R7 ;  /* 0x000000200c077824 */ /* 0x000fe200078e0207 */
[----:B------:R-:W-:Y:S01]  /*0840*/  LOP3.LUT R2, R11, R2, RZ, 0xfc, !PT ;  /* 0x000000020b027212 */ /* 0x000fe200078efcff */
[--C-:B------:R-:W-:Y:S01]  /*0850*/  @!P1 IMAD.IADD R13, R13, 0x1, -R18.reuse ;  /* 0x000000010d0d9824 */ /* 0x100fe200078e0a12 */
[----:B------:R-:W-:Y:S01]  /*0860*/  ISETP.GE.AND P1, PT, R14, RZ, PT ;  /* 0x000000ff0e00720c */ /* 0x000fe20003f26270 */
[----:B------:R-:W-:Y:S01]  /*0870*/  @!P2 IMAD.IADD R16, R16, 0x1, -R18 ;  /* 0x000000011010a824 */ /* 0x000fe200078e0a12 */
[----:B------:R-:W2:Y:S01]  /*0880*/  LDC.64 R10, c[0x0][0x218] ;  /* 0x00008600ff0a7b82 */ /* 0x000ea20000000a00 */
[----:B------:R-:W-:Y:S01]  /*0890*/  IMAD.HI R8, R20, 0x2aaaaaab, RZ ;  /* 0x2aaaaaab14087827 */ /* 0x000fe200078e02ff */
[----:B------:R-:W-:-:S02]  /*08a0*/  ISETP.GT.U32.AND P0, PT, R18, R13, PT ;  /* 0x0000000d1200720c */ /* 0x000fc40003f04070 */
[----:B------:R-:W-:Y:S01]  /*08b0*/  ISETP.GT.U32.AND P2, PT, R18, R16, PT ;  /* 0x000000101200720c */ /* 0x000fe20003f44070 */
[----:B------:R-:W-:Y:S01]  /*08c0*/  IMAD.HI R12, R19, 0x2aaaaaab, RZ ;  /* 0x2aaaaaab130c7827 */ /* 0x000fe200078e02ff */
[----:B------:R-:W-:Y:S02]  /*08d0*/  SHF.R.U32.HI R9, RZ, 0x1f, R8 ;  /* 0x0000001fff097819 */ /* 0x000fe40000011608 */
[----:B------:R-:W3:Y:S02]  /*08e0*/  LDC.64 R14, c[0x0][0x220] ;  /* 0x00008800ff0e7b82 */ /* 0x000ee40000000a00 */
[----:B------:R-:W-:Y:S02]  /*08f0*/  SHF.R.U32.HI R17, RZ, 0x1f, R12 ;  /* 0x0000001fff117819 */ /* 0x000fe4000001160c */
[----:B------:R-:W-:Y:S02]  /*0900*/  LEA.HI R9, R8, R9, RZ, 0x17 ;  /* 0x0000000908097211 */ /* 0x000fe400078fb8ff */
[----:B------:R-:W-:Y:S01]  /*0910*/  LOP3.LUT R8, R3, 0x18, RZ, 0xc0, !PT ;  /* 0x0000001803087812 */ /* 0x000fe200078ec0ff */
[--C-:B------:R-:W-:Y:S01]  /*0920*/  @!P0 IMAD.IADD R13, R13, 0x1, -R18.reuse ;  /* 0x000000010d0d8824 */ /* 0x100fe200078e0a12 */
[----:B------:R-:W-:Y:S01]  /*0930*/  ISETP.NE.AND P0, PT, R5, RZ, PT ;  /* 0x000000ff0500720c */ /* 0x000fe20003f05270 */
[----:B------:R-:W-:Y:S01]  /*0940*/  @!P2 IMAD.IADD R16, R16, 0x1, -R18 ;  /* 0x000000011010a824 */ /* 0x000fe200078e0a12 */
[----:B------:R-:W-:Y:S01]  /*0950*/  LEA.HI R18, R12, R17, RZ, 0x17 ;  /* 0x000000110c127211 */ /* 0x000fe200078fb8ff */
[----:B------:R-:W-:Y:S01]  /*0960*/  @!P1 IMAD.MOV R13, RZ, RZ, -R13 ;  /* 0x000000ffff0d9224 */ /* 0x000fe200078e0a0d */
[----:B------:R-:W-:Y:S01]  /*0970*/  LOP3.LUT R12, RZ, R5, RZ, 0x33, !PT ;  /* 0x00000005ff0c7212 */ /* 0x000fe200078e33ff */
[----:B------:R-:W-:-:S02]  /*0980*/  @!P3 IMAD.MOV R16, RZ, RZ, -R16 ;  /* 0x000000ffff10b224 */ /* 0x000fc400078e0a10 */
[----:B------:R-:W-:Y:S01]  /*0990*/  IMAD R17, R9, -0xc00, R20 ;  /* 0xfffff40009117824 */ /* 0x000fe200078e0214 */
[----:B------:R-:W-:Y:S01]  /*09a0*/  SEL R23, R12, R13, !P0 ;  /* 0x0000000d0c177207 */ /* 0x000fe20004000000 */
[----:B------:R-:W-:Y:S01]  /*09b0*/  IMAD R13, R18, -0xc00, R19 ;  /* 0xfffff400120d7824 */ /* 0x000fe200078e0213 */
[----:B------:R-:W-:Y:S01]  /*09c0*/  SEL R9, R12, R16, !P0 ;  /* 0x000000100c097207 */ /* 0x000fe20004000000 */
[--C-:B------:R-:W-:Y:S02]  /*09d0*/  IMAD R21, R17, 0xc00, R8.reuse ;  /* 0x00000c0011157824 */ /* 0x100fe400078e0208 */
[--C-:B------:R-:W-:Y:S02]  /*09e0*/  IMAD R17, R23, 0xc00, R8.reuse ;  /* 0x00000c0017117824 */ /* 0x100fe400078e0208 */
[--C-:B------:R-:W-:Y:S02]  /*09f0*/  IMAD R19, R9, 0xc00, R8.reuse ;  /* 0x00000c0009137824 */ /* 0x100fe400078e0208 */
[----:B------:R-:W-:-:S02]  /*0a00*/  IMAD R23, R13, 0xc00, R8 ;  /* 0x00000c000d177824 */ /* 0x000fc400078e0208 */
[----:B--2---:R-:W-:Y:S01]  /*0a10*/  IMAD.WIDE R8, R17, 0x2, R10 ;  /* 0x0000000211087825 */ /* 0x004fe200078e020a */
[----:B------:R-:W-:-:S03]  /*0a20*/  LEA R17, R7, UR5, 0x1 ;  /* 0x0000000507117c11 */ /* 0x000fc6000f8e08ff */
[----:B------:R-:W-:Y:S01]  /*0a30*/  IMAD.WIDE R10, R19, 0x2, R10 ;  /* 0x00000002130a7825 */ /* 0x000fe200078e020a */
[----:B------:R-:W-:Y:S01]  /*0a40*/  LEA R19, R6, UR5, 0x1 ;  /* 0x0000000506137c11 */ /* 0x000fe2000f8e08ff */
[----:B------:R-:W-:Y:S01]  /*0a50*/  @!PT LDS RZ, [RZ] ;  /* 0x00000000fffff984 */ /* 0x000fe20000000800 */
[----:B------:R-:W-:Y:S01]  /*0a60*/  @!PT LDS RZ, [RZ] ;  /* 0x00000000fffff984 */ /* 0x000fe20000000800 */
[----:B------:R-:W-:Y:S01]  /*0a70*/  @!PT LDS RZ, [RZ] ;  /* 0x00000000fffff984 */ /* 0x000fe20000000800 */
[----:B------:R-:W-:Y:S01]  /*0a80*/  LDGSTS.E.BYPASS.128 [R17], desc[UR16][R8.64] ;  /* 0x0000000008117fae */ /* 0x000fe2000b901c50 */
[----:B------:R-:W-:Y:S01]  /*0a90*/  IADD3 R18, P2, R8, 0x40, RZ ;  /* 0x0000004008127810 */ /* 0x000fe20007f5e0ff */
[--C-:B---3--:R-:W-:Y:S01]  /*0aa0*/  IMAD.WIDE R12, R21, 0x2, R14.reuse ;  /* 0x00000002150c7825 */ /* 0x108fe200078e020e */
[----:B------:R-:W-:Y:S01]  /*0ab0*/  IADD3 R20, P0, R10, 0x40, RZ ;  /* 0x000000400a147810 */ /* 0x000fe20007f1e0ff */
[----:B------:R3:W-:Y:S02]  /*0ac0*/  LDGSTS.E.BYPASS.128 [R19], desc[UR16][R10.64] ;  /* 0x000000000a137fae */ /* 0x0007e4000b901c50 */
[----:B------:R-:W-:Y:S01]  /*0ad0*/  IMAD.WIDE R14, R23, 0x2, R14 ;  /* 0x00000002170e7825 */ /* 0x000fe200078e020e */
[----:B------:R-:W-:Y:S01]  /*0ae0*/  IADD3 R22, P1, R12, 0x40, RZ ;  /* 0x000000400c167810 */ /* 0x000fe20007f3e0ff */
[----:B------:R-:W0:Y:S02]  /*0af0*/  LDGDEPBAR ;  /* 0x00000000000079af */ /* 0x000e240000000000 */
[----:B------:R-:W-:Y:S01]  /*0b00*/  IMAD.X R23, RZ, RZ, R11, P0 ;  /* 0x000000ffff177224 */ /* 0x000fe200000e060b */
[----:B------:R-:W-:Y:S01]  /*0b10*/  IADD3 R90, P0, R14, 0x40, RZ ;  /* 0x000000400e5a7810 */ /* 0x000fe20007f1e0ff */
[----:B------:R2:W-:Y:S01]  /*0b20*/  LDGSTS.E.BYPASS.128 [R17+0x4000], desc[UR16][R12.64] ;  /* 0x040000000c117fae */ /* 0x0005e2000b901c50 */
[----:B------:R-:W-:Y:S01]  /*0b30*/  IMAD.X R21, RZ, RZ, R9, P2 ;  /* 0x000000ffff157224 */ /* 0x000fe200010e0609 */
[----:B------:R-:W-:Y:S01]  /*0b40*/  IADD3.X R89, RZ, R13, RZ, P1, !PT ;  /* 0x0000000dff597210 */ /* 0x000fe20000ffe4ff */
[----:B------:R-:W-:Y:S01]  /*0b50*/  IMAD.MOV.U32 R16, RZ, RZ, RZ ;  /* 0x000000ffff107224 */ /* 0x000fe200078e00ff */
[----:B------:R2:W-:Y:S01]  /*0b60*/  LDGSTS.E.BYPASS.128 [R19+0x4000], desc[UR16][R14.64] ;  /* 0x040000000e137fae */ /* 0x0005e2000b901c50 */
[----:B------:R-:W-:Y:S01]  /*0b70*/  IMAD.X R91, RZ, RZ, R15, P0 ;  /* 0x000000ffff5b7224 */ /* 0x000fe200000e060f */
[----:B---3--:R-:W-:-:S02]  /*0b80*/  LOP3.LUT R10, R88, 0x7fffffc, RZ, 0xc0, !PT ;  /* 0x07fffffc580a7812 */ /* 0x008fc400078ec0ff */
[----:B------:R-:W0:Y:S05]  /*0b90*/  LDGDEPBAR ;  /* 0x00000000000079af */ /* 0x000e2a0000000000 */
.L_x_0:
[----:B--2---:R-:W2:Y:S01]  /*0ba0*/  SHFL.IDX PT, R8, R10, RZ, 0x1f ;  /* 0x00001fff0a087589 */ /* 0x004ea200000e0000 */
[----:B------:R-:W-:Y:S01]  /*0bb0*/  UIADD3 UR14, UR14, 0x1, URZ ;  /* 0x000000010e0e7890 */ /* 0x000fe2000fffe03f */
[----:B------:R-:W-:-:S04]  /*0bc0*/  DEPBAR.LE SB0, 0x0 ;  /* 0x000080000000791a */ /* 0x000fc80000000000 */
[----:B------:R-:W-:Y:S01]  /*0bd0*/  UISETP.GE.AND UP0, UPT, UR14, 0x2, UPT ;  /* 0x000000020e00788c */ /* 0x000fe2000bf06270 */
[----:B------:R-:W-:Y:S01]  /*0be0*/  BAR.SYNC.DEFER_BLOCKING 0x0 ;  /* 0x0000000000007b1d */ /* 0x000fe20000010000 */
[----:B------:R-:W-:Y:S01]  /*0bf0*/  UIADD3 UR4, UR4, 0x1, URZ ;  /* 0x0000000104047890 */ /* 0x000fe2000fffe03f */
[C---:B------:R-:W-:Y:S01]  /*0c00*/  ISETP.GE.U32.AND P0, PT, R16.reuse, 0xbe0, PT ;  /* 0x00000be01000780c */ /* 0x040fe20003f06070 */
[----:B------:R-:W-:Y:S01]  /*0c10*/  USEL UR14, UR14, URZ, !UP0 ;  /* 0x0000003f0e0e7287 */ /* 0x000fe2000c000000 */
[----:B------:R-:W-:Y:S02]  /*0c20*/  IMAD.MOV.U32 R9, RZ, RZ, R21 ;  /* 0x000000ffff097224 */ /* 0x000fe400078e0015 */
[----:B------:R-:W-:Y:S01]  /*0c30*/  UMOV UR11, 0x80000020 ;  /* 0x80000020000b7882 */ /* 0x000fe20000000000 */
[----:B------:R-:W-:Y:S01]  /*0c40*/  VIADD R16, R16, 0x20 ;  /* 0x0000002010107836 */ /* 0x000fe20000000000 */
[----:B--2---:R-:W-:Y:S01]  /*0c50*/  R2UR UR6, R8 ;  /* 0x00000000080672ca */ /* 0x004fe200000e0000 */
[----:B------:R-:W-:Y:S01]  /*0c60*/  IMAD.MOV.U32 R8, RZ, RZ, R18 ;  /* 0x000000ffff087224 */ /* 0x000fe200078e0012 */
[----:B------:R-:W-:Y:S01]  /*0c70*/  IADD3 R18, P4, R18, 0x40, RZ ;  /* 0x0000004012127810 */ /* 0x000fe20007f9e0ff */
[----:B------:R-:W-:-:S04]  /*0c80*/  WARPGROUP.ARRIVE ;  /* 0x00000000000079c5 */ /* 0x000fc80000000000 */
[----:B------:R-:W-:-:S06]  /*0c90*/  IMAD.X R21, RZ, RZ, R21, P4 ;  /* 0x000000ffff157224 */ /* 0x000fcc00020e0615 */
[----:B------:R-:W-:Y:S02]  /*0ca0*/  USHF.L.U32 UR7, UR6, 0x6, URZ ;  /* 0x0000000606077899 */ /* 0x000fe4000800063f */
[----:B------:R-:W-:Y:S02]  /*0cb0*/  ULEA UR6, UR14, UR5, 0xd ;  /* 0x000000050e067291 */ /* 0x000fe4000f8e683f */
[----:B------:R-:W-:Y:S02]  /*0cc0*/  ULOP3.LUT UR7, UR7, 0x1c0, URZ, 0xc0, !UPT ;  /* 0x000001c007077892 */ /* 0x000fe4000f8ec03f */
[----:B------:R-:W-:Y:S02]  /*0cd0*/  USHF.R.U32.HI UR8, URZ, 0x4, UR6 ;  /* 0x000000043f087899 */ /* 0x000fe40008011606 */
[----:B------:R-:W-:Y:S02]  /*0ce0*/  UIADD3 UR6, UR6, 0x4000, URZ ;  /* 0x0000400006067890 */ /* 0x000fe4000fffe03f */
[----:B------:R-:W-:-:S02]  /*0cf0*/  ULOP3.LUT UR8, UR8, 0x3fff, URZ, 0xc0, !UPT ;  /* 0x00003fff08087892 */ /* 0x000fc4000f8ec03f */
[----:B------:R-:W-:Y:S02]  /*0d00*/  USHF.R.U32.HI UR6, URZ, 0x4, UR6 ;  /* 0x000000043f067899 */ /* 0x000fe40008011606 */
[----:B------:R-:W-:Y:S02]  /*0d10*/  UIADD3 UR12, UP0, UR7, UR8, URZ ;  /* 0x00000008070c7290 */ /* 0x000fe4000ff1e03f */
[----:B------:R-:W-:Y:S02]  /*0d20*/  ULOP3.LUT UR6, UR6, 0x3fff, URZ, 0xc0, !UPT ;  /* 0x00003fff06067892 */ /* 0x000fe4000f8ec03f */
[----:B------:R-:W-:Y:S02]  /*0d30*/  UIADD3.X UR13, URZ, URZ, URZ, UP0, !UPT ;  /* 0x0000003f3f0d7290 */ /* 0x000fe400087fe43f */
[----:B------:R-:W-:Y:S02]  /*0d40*/  ULOP3.LUT UR10, UR6, 0x2000000, URZ, 0xfc, !UPT ;  /* 0x02000000060a7892 */ /* 0x000fe4000f8efc3f */
[----:B------:R-:W-:-:S02]  /*0d50*/  ULOP3.LUT UR8, UR12, 0x2000000, URZ, 0xfc, !UPT ;  /* 0x020000000c087892 */ /* 0x000fc4000f8efc3f */
[----:B------:R-:W-:Y:S01]  /*0d60*/  ULOP3.LUT UR9, UR13, 0x80000020, URZ, 0xfc, !UPT ;  /* 0x800000200d097892 */ /* 0x000fe2000f8efc3f */
[----:B------:R-:W-:Y:S01]  /*0d70*/  UMOV UR7, URZ ;  /* 0x0000003f00077c82 */ /* 0x000fe20008000000 */
[----:B------:R-:W-:-:S04]  /*0d80*/  UISETP.GE.AND UP0, UPT, UR4, 0x2, UPT ;  /* 0x000000020400788c */ /* 0x000fc8000bf06270 */
[----:B------:R-:W-:-:S03]  /*0d90*/  USEL UR4, UR4, URZ, !UP0 ;  /* 0x0000003f04047287 */ /* 0x000fc6000c000000 */
[----:B------:R-:W-:Y:S01]  /*0da0*/  HGMMA.64x128x16.F32.BF16 R24, gdesc[UR8], R24 ;  /* 0x01e00000081879f0 */ /* 0x000fe20008701818 */
[----:B------:R-:W-:Y:S01]  /*0db0*/  UMOV UR8, 0x2000002 ;  /* 0x0200000200087882 */ /* 0x000fe20000000000 */
[----:B------:R-:W-:Y:S02]  /*0dc0*/  UMOV UR9, 0x80000020 ;  /* 0x8000002000097882 */ /* 0x000fe40000000000 */
[----:B------:R-:W-:Y:S02]  /*0dd0*/  UIADD3.64 UR10, UR6, UR8, URZ ;  /* 0x00000008060a7297 */ /* 0x000fe4000fffe03f */
[----:B------:R-:W-:Y:S02]  /*0de0*/  UIADD3.64 UR8, UR12, UR8, URZ ;  /* 0x000000080c087297 */ /* 0x000fe4000fffe03f */
[----:B------:R-:W-:-:S06]  /*0df0*/  ULEA UR6, UR4, UR5, 0xd ;  /* 0x0000000504067291 */ /* 0x000fcc000f8e683f */
[----:B------:R-:W-:Y:S02]  /*0e00*/  LEA R11, R7, UR6, 0x1 ;  /* 0x00000006070b7c11 */ /* 0x000fe4000f8e08ff */
[----:B------:R-:W-:Y:S01]  /*0e10*/  LEA R13, R6, UR6, 0x1 ;  /* 0x00000006060d7c11 */ /* 0x000fe2000f8e08ff */
[----:B------:R-:W-:Y:S03]  /*0e20*/  HGMMA.64x128x16.F32.BF16 R24, gdesc[UR8], R24, gsb0 ;  /* 0x01e00000081879f0 */ /* 0x000fe60008001818 */
[----:B------:R-:W-:Y:S02]  /*0e30*/  WARPGROUP.DEPBAR.LE gsb0, 0x1 ;  /* 0x00008000000079c5 */ /* 0x000fe40000010100 */
[----:B------:R-:W-:Y:S06]  /*0e40*/  BAR.SYNC.DEFER_BLOCKING 0x0 ;  /* 0x0000000000007b1d */ /* 0x000fec0000010000 */
[----:B------:R-:W-:Y:S01]  /*0e50*/  @!PT LDS RZ, [RZ] ;  /* 0x00000000fffff984 */ /* 0x000fe20000000800 */
[----:B------:R-:W-:Y:S01]  /*0e60*/  @!PT LDS RZ, [RZ] ;  /* 0x00000000fffff984 */ /* 0x000fe20000000800 */
[----:B------:R-:W-:Y:S01]  /*0e70*/  @!PT LDS RZ, [RZ] ;  /* 0x00000000fffff984 */ /* 0x000fe20000000800 */
[----:B------:R2:W-:Y:S02]  /*0e80*/  LDGSTS.E.BYPASS.128 [R11], desc[UR16][R8.64], !P0 ;  /* 0x00000000080b7fae */ /* 0x0005e4000c101c50 */
[----:B--2---:R-:W-:Y:S01]  /*0e90*/  IMAD.MOV.U32 R8, RZ, RZ, R20 ;  /* 0x000000ffff087224 */ /* 0x004fe200078e0014 */
[----:B------:R-:W-:Y:S01]  /*0ea0*/  IADD3 R20, P3, R20, 0x40, RZ ;  /* 0x0000004014147810 */ /* 0x000fe20007f7e0ff */
[----:B------:R-:W-:-:S04]  /*0eb0*/  IMAD.MOV.U32 R9, RZ, RZ, R23 ;  /* 0x000000ffff097224 */ /* 0x000fc800078e0017 */
[----:B------:R-:W-:Y:S01]  /*0ec0*/  IMAD.X R23, RZ, RZ, R23, P3 ;  /* 0x000000ffff177224 */ /* 0x000fe200018e0617 */
[----:B------:R2:W-:Y:S04]  /*0ed0*/  LDGSTS.E.BYPASS.128 [R13], desc[UR16][R8.64], !P0 ;  /* 0x00000000080d7fae */ /* 0x0005e8000c101c50 */
[----:B------:R-:W0:Y:S01]  /*0ee0*/  LDGDEPBAR ;  /* 0x00000000000079af */ /* 0x000e220000000000 */
[----:B--2---:R-:W-:Y:S01]  /*0ef0*/  IMAD.MOV.U32 R8, RZ, RZ, R22 ;  /* 0x000000ffff087224 */ /* 0x004fe200078e0016 */
[----:B------:R-:W-:Y:S01]  /*0f00*/  IADD3 R22, P2, R22, 0x40, RZ ;  /* 0x0000004016167810 */ /* 0x000fe20007f5e0ff */
[----:B------:R-:W-:-:S04]  /*0f10*/  IMAD.MOV.U32 R9, RZ, RZ, R89 ;  /* 0x000000ffff097224 */ /* 0x000fc800078e0059 */
[----:B------:R-:W-:Y:S01]  /*0f20*/  IMAD.X R89, RZ, RZ, R89, P2 ;  /* 0x000000ffff597224 */ /* 0x000fe200010e0659 */
[----:B------:R2:W-:Y:S02]  /*0f30*/  LDGSTS.E.BYPASS.128 [R11+0x4000], desc[UR16][R8.64], !P0 ;  /* 0x04000000080b7fae */ /* 0x0005e4000c101c50 */
[----:B--2---:R-:W-:Y:S01]  /*0f40*/  IMAD.MOV.U32 R8, RZ, RZ, R90 ;  /* 0x000000ffff087224 */ /* 0x004fe200078e005a */
[----:B------:R-:W-:Y:S01]  /*0f50*/  IADD3 R90, P1, R90, 0x40, RZ ;  /* 0x000000405a5a7810 */ /* 0x000fe20007f3e0ff */
[----:B------:R-:W-:-:S03]  /*0f60*/  IMAD.MOV.U32 R9, RZ, RZ, R91 ;  /* 0x000000ffff097224 */ /* 0x000fc600078e005b */
[----:B------:R-:W-:Y:S02]  /*0f70*/  IADD3.X R91, RZ, R91, RZ, P1, !PT ;  /* 0x0000005bff5b7210 */ /* 0x000fe40000ffe4ff */
[----:B------:R2:W-:Y:S04]  /*0f80*/  LDGSTS.E.BYPASS.128 [R13+0x4000], desc[UR16][R8.64], !P0 ;  /* 0x04000000080d7fae */ /* 0x0005e8000c101c50 */
[----:B------:R-:W0:Y:S01]  /*0f90*/  LDGDEPBAR ;  /* 0x00000000000079af */ /* 0x000e220000000000 */
[----:B------:R-:W-:Y:S05]  /*0fa0*/  @!P0 BRA `(.L_x_0) ;  /* 0xfffffff800fc8947 */ /* 0x000fea000383ffff */
[----:B------:R-:W-:Y:S02]  /*0fb0*/  WARPGROUP.DEPBAR.LE gsb0, 0x0 ;  /* 0x00008000000079c5 */ /* 0x000fe40000010000 */
[----:B------:R-:W-:Y:S01]  /*0fc0*/  LOP3.LUT R88, R88, 0x7, RZ, 0xc0, !PT ;  /* 0x0000000758587812 */ /* 0x000fe200078ec0ff */
[----:B------:R-:W-:-:S04]  /*0fd0*/  DEPBAR.LE SB0, 0x0 ;  /* 0x000080000000791a */ /* 0x000fc80000000000 */
[----:B------:R-:W-:Y:S01]  /*0fe0*/  SHF.R.U32.HI R6, RZ, 0x2, R0 ;  /* 0x00000002ff067819 */ /* 0x000fe20000011600 */
[----:B------:R-:W-:Y:S01]  /*0ff0*/  IMAD.SHL.U32 R7, R0, 0x2, RZ ;  /* 0x0000000200077824 */ /* 0x000fe200078e00ff */
[----:B------:R-:W-:Y:S01]  /*1000*/  CS2R R16, SRZ ;  /* 0x0000000000107805 */ /* 0x000fe2000001ff00 */
[----:B--2---:R-:W-:Y:S01]  /*1010*/  IMAD.SHL.U32 R9, R88, 0x10, RZ ;  /* 0x0000001058097824 */ /* 0x004fe200078e00ff */
[----:B------:R-:W-:Y:S02]  /*1020*/  SGXT.U32 R6, R6, 0x3 ;  /* 0x000000030606781a */ /* 0x000fe40000000000 */
[----:B------:R-:W-:Y:S02]  /*1030*/  CS2R R18, SRZ ;  /* 0x0000000000127805 */ /* 0x000fe4000001ff00 */
[----:B------:R-:W-:Y:S02]  /*1040*/  LOP3.LUT R7, R7, 0x6, RZ, 0xc0, !PT ;  /* 0x0000000607077812 */ /* 0x000fe400078ec0ff */
[----:B------:R-:W-:-:S05]  /*1050*/  LOP3.LUT R6, R9, R6, RZ, 0xfc, !PT ;  /* 0x0000000609067212 */ /* 0x000fca00078efcff */
[----:B------:R-:W-:-:S05]  /*1060*/  IMAD R6, R6, 0x88, R7 ;  /* 0x0000008806067824 */ /* 0x000fca00078e0207 */
[----:B------:R-:W-:Y:S01]  /*1070*/  LEA R8, R6, UR5, 0x2 ;  /* 0x0000000506087c11 */ /* 0x000fe2000f8e10ff */
[----:B------:R-:W-:Y:S08]  /*1080*/  BAR.SYNC.DEFER_BLOCKING 0x0 ;  /* 0x0000000000007b1d */ /* 0x000ff00000010000 */
[----:B------:R-:W2:Y:S01]  /*1090*/  LDC.64 R6, c[0x0][0x210] ;  /* 0x00008400ff067b82 */ /* 0x000ea20000000a00 */
[----:B------:R-:W-:Y:S04]  /*10a0*/  STS.64 [R8], R24 ;  /* 0x0000001808007388 */ /* 0x000fe80000000a00 */
[----:B------:R-:W-:Y:S04]  /*10b0*/  STS.64 [R8+0x1100], R26 ;  /* 0x0011001a08007388 */ /* 0x000fe80000000a00 */
[----:B------:R-:W-:Y:S04]  /*10c0*/  STS.64 [R8+0x20], R28 ;  /* 0x0000201c08007388 */ /* 0x000fe80000000a00 */
[----:B------:R-:W-:Y:S04]  /*10d0*/  STS.64 [R8+0x1120], R30 ;  /* 0x0011201e08007388 */ /* 0x000fe80000000a00 */
[----:B------:R-:W-:Y:S04]  /*10e0*/  STS.64 [R8+0x40], R32 ;  /* 0x0000402008007388 */ /* 0x000fe80000000a00 */
[----:B------:R-:W-:Y:S04]  /*10f0*/  STS.64 [R8+0x1140], R34 ;  /* 0x0011402208007388 */ /* 0x000fe80000000a00 */
[----:B------:R-:W-:Y:S04]  /*1100*/  STS.64 [R8+0x60], R36 ;  /* 0x0000602408007388 */ /* 0x000fe80000000a00 */
[----:B------:R3:W-:Y:S04]  /*1110*/  STS.64 [R8+0x1160], R38 ;  /* 0x0011602608007388 */ /* 0x0007e80000000a00 */
[----:B------:R-:W-:Y:S04]  /*1120*/  STS.64 [R8+0x80], R40 ;  /* 0x0000802808007388 */ /* 0x000fe80000000a00 */
[----:B------:R-:W-:Y:S04]  /*1130*/  STS.64 [R8+0x1180], R42 ;  /* 0x0011802a08007388 */ /* 0x000fe80000000a00 */
[----:B------:R4:W-:Y:S01]  /*1140*/  STS.64 [R8+0xa0], R44 ;  /* 0x0000a02c08007388 */ /* 0x0009e20000000a00 */
[----:B---3--:R-:W-:-:S03]  /*1150*/  LOP3.LUT R39, R4, 0x78, R3, 0xf8, !PT ;  /* 0x0000007804277812 */ /* 0x008fc600078ef803 */
[----:B------:R-:W-:Y:S01]  /*1160*/  STS.64 [R8+0x11a0], R46 ;  /* 0x0011a02e08007388 */ /* 0x000fe20000000a00 */
[C---:B------:R-:W-:Y:S01]  /*1170*/  ISETP.GE.AND P0, PT, R39.reuse, 0xc00, PT ;  /* 0x00000c002700780c */ /* 0x040fe20003f06270 */
[----:B--2---:R-:W-:Y:S02]  /*1180*/  IMAD.WIDE R36, R39, 0x2, R6 ;  /* 0x0000000227247825 */ /* 0x004fe400078e0206 */
[----:B------:R-:W-:Y:S01]  /*1190*/  STS.64 [R8+0xc0], R48 ;  /* 0x0000c03008007388 */ /* 0x000fe20000000a00 */
[----:B------:R-:W-:-:S03]  /*11a0*/  ISETP.LT.AND P1, PT, R2, R5, !P0 ;  /* 0x000000050200720c */ /* 0x000fc60004721270 */
[----:B------:R-:W-:Y:S04]  /*11b0*/  STS.64 [R8+0x11c0], R50 ;  /* 0x0011c03208007388 */ /* 0x000fe80000000a00 */
[----:B------:R-:W-:Y:S04]  /*11c0*/  STS.64 [R8+0xe0], R52 ;  /* 0x0000e03408007388 */ /* 0x000fe80000000a00 */
[----:B------:R-:W-:Y:S04]  /*11d0*/  STS.64 [R8+0x11e0], R54 ;  /* 0x0011e03608007388 */ /* 0x000fe80000000a00 */
[----:B------:R-:W-:Y:S04]  /*11e0*/  STS.64 [R8+0x100], R56 ;  /* 0x0001003808007388 */ /* 0x000fe80000000a00 */
[----:B------:R-:W-:Y:S04]  /*11f0*/  STS.64 [R8+0x1200], R58 ;  /* 0x0012003a08007388 */ /* 0x000fe80000000a00 */
[----:B------:R-:W-:Y:S04]  /*1200*/  STS.64 [R8+0x120], R60 ;  /* 0x0001203c08007388 */ /* 0x000fe80000000a00 */
[----:B------:R-:W-:Y:S04]  /*1210*/  STS.64 [R8+0x1220], R62 ;  /* 0x0012203e08007388 */ /* 0x000fe80000000a00 */
[----:B------:R2:W-:Y:S04]  /*1220*/  STS.64 [R8+0x140], R64 ;  /* 0x0001404008007388 */ /* 0x0005e80000000a00 */
[----:B------:R3:W-:Y:S04]  /*1230*/  STS.64 [R8+0x1240], R66 ;  /* 0x0012404208007388 */ /* 0x0007e80000000a00 */
[----:B------:R-:W-:Y:S04]  /*1240*/  STS.64 [R8+0x160], R68 ;  /* 0x0001604408007388 */ /* 0x000fe80000000a00 */
        /* <DEDUP_REMOVED lines=8> */
[----:B------:R5:W-:Y:S01]  /*12d0*/  STS.64 [R8+0x12e0], R86 ;  /* 0x0012e05608007388 */ /* 0x000be20000000a00 */
[----:B------:R-:W-:-:S02]  /*12e0*/  LOP3.LUT R4, R2, 0x10, RZ, 0xfc, !PT ;  /* 0x0000001002047812 */ /* 0x000fc400078efcff */
[----:B------:R-:W-:Y:S02]  /*12f0*/  CS2R R12, SRZ ;  /* 0x00000000000c7805 */ /* 0x000fe4000001ff00 */
[----:B------:R-:W-:Y:S01]  /*1300*/  LOP3.LUT R6, R2, 0x30, RZ, 0xfc, !PT ;  /* 0x0000003002067812 */ /* 0x000fe200078efcff */
[----:B------:R-:W-:Y:S01]  /*1310*/  BAR.SYNC.DEFER_BLOCKING 0x0 ;  /* 0x0000000000007b1d */ /* 0x000fe20000010000 */
[----:B------:R-:W-:Y:S02]  /*1320*/  ISETP.LT.AND P6, PT, R4, R5, !P0 ;  /* 0x000000050400720c */ /* 0x000fe400047c1270 */
[----:B------:R-:W-:Y:S02]  /*1330*/  LOP3.LUT R4, R2, 0x20, RZ, 0xfc, !PT ;  /* 0x0000002002047812 */ /* 0x000fe400078efcff */
[----:B------:R-:W-:Y:S02]  /*1340*/  CS2R R14, SRZ ;  /* 0x00000000000e7805 */ /* 0x000fe4000001ff00 */
[----:B------:R-:W-:-:S02]  /*1350*/  CS2R R24, SRZ ;  /* 0x0000000000187805 */ /* 0x000fc4000001ff00 */
[----:B------:R-:W-:Y:S02]  /*1360*/  CS2R R26, SRZ ;  /* 0x00000000001a7805 */ /* 0x000fe4000001ff00 */
[----:B------:R-:W-:Y:S02]  /*1370*/  ISETP.LT.AND P5, PT, R4, R5, !P0 ;  /* 0x000000050400720c */ /* 0x000fe400047a1270 */
[----:B------:R-:W-:Y:S02]  /*1380*/  CS2R R10, SRZ ;  /* 0x00000000000a7805 */ /* 0x000fe4000001ff00 */
[----:B------:R-:W-:Y:S02]  /*1390*/  LOP3.LUT R4, R2, 0x40, RZ, 0xfc, !PT ;  /* 0x0000004002047812 */ /* 0x000fe400078efcff */
[----:B------:R-:W-:Y:S02]  /*13a0*/  CS2R R20, SRZ ;  /* 0x0000000000147805 */ /* 0x000fe4000001ff00 */
[----:B------:R-:W-:-:S02]  /*13b0*/  P2R R9, PR, RZ, 0x2 ;  /* 0x00000002ff097803 */ /* 0x000fc40000000000 */
[----:B------:R-:W-:Y:S02]  /*13c0*/  CS2R R22, SRZ ;  /* 0x0000000000167805 */ /* 0x000fe4000001ff00 */
[----:B------:R-:W-:Y:S02]  /*13d0*/  CS2R R28, SRZ ;  /* 0x00000000001c7805 */ /* 0x000fe4000001ff00 */
[----:B------:R-:W-:Y:S02]  /*13e0*/  CS2R R30, SRZ ;  /* 0x00000000001e7805 */ /* 0x000fe4000001ff00 */
[----:B------:R-:W-:Y:S01]  /*13f0*/  SHF.R.U32.HI R0, RZ, 0x4, R0 ;  /* 0x00000004ff007819 */ /* 0x000fe20000011600 */
[----:B------:R-:W-:Y:S01]  /*1400*/  IMAD.SHL.U32 R33, R88, 0x2, RZ ;  /* 0x0000000258217824 */ /* 0x000fe200078e00ff */
[----:B----4-:R-:W4:Y:S01]  /*1410*/  LDC.64 R44, c[0x0][0x228] ;  /* 0x00008a00ff2c7b82 */ /* 0x010f220000000a00 */
[----:B------:R-:W4:Y:S01]  /*1420*/  @P1 LDG.E.EL.128 R16, desc[UR16][R36.64] ;  /* 0x0000001024101981 */ /* 0x000f22000c2e1d00 */
[----:B------:R-:W-:-:S02]  /*1430*/  ISETP.LT.AND P4, PT, R6, R5, !P0 ;  /* 0x000000050600720c */ /* 0x000fc40004781270 */
[----:B------:R-:W-:Y:S02]  /*1440*/  ISETP.LT.AND P3, PT, R4, R5, !P0 ;  /* 0x000000050400720c */ /* 0x000fe40004761270 */
[----:B--2---:R-:W-:Y:S02]  /*1450*/  CS2R R64, SRZ ;  /* 0x0000000000407805 */ /* 0x004fe4000001ff00 */
[----:B---3--:R-:W-:Y:S01]  /*1460*/  CS2R R66, SRZ ;  /* 0x0000000000427805 */ /* 0x008fe2000001ff00 */
[----:B------:R-:W2:Y:S01]  /*1470*/  @P6 LDG.E.EL.128 R24, desc[UR16][R36.64] ;  /* 0x0000001024186981 */ /* 0x000ea2000c2e1d00 */
[----:B------:R-:W-:Y:S02]  /*1480*/  P2R R46, PR, RZ, 0x40 ;  /* 0x00000040ff2e7803 */ /* 0x000fe40000000000 */
[----:B------:R-:W-:Y:S01]  /*1490*/  LOP3.LUT R4, R2, 0x50, RZ, 0xfc, !PT ;  /* 0x0000005002047812 */ /* 0x000fe200078efcff */
[----:B------:R-:W3:Y:S01]  /*14a0*/  @P5 LDG.E.EL.128 R20, desc[UR16][R36.64] ;  /* 0x0000001024145981 */ /* 0x000ee2000c2e1d00 */
[----:B------:R-:W-:-:S03]  /*14b0*/  ISETP.NE.AND P6, PT, R9, RZ, PT ;  /* 0x000000ff0900720c */ /* 0x000fc60003fc5270 */
[----:B------:R-:W2:Y:S04]  /*14c0*/  @P4 LDG.E.EL.128 R64, desc[UR16][R36.64] ;  /* 0x0000001024404981 */ /* 0x000ea8000c2e1d00 */
[----:B------:R-:W2:Y:S01]  /*14d0*/  @P3 LDG.E.EL.128 R12, desc[UR16][R36.64] ;  /* 0x00000010240c3981 */ /* 0x000ea2000c2e1d00 */
[----:B------:R-:W-:Y:S02]  /*14e0*/  ISETP.LT.AND P2, PT, R4, R5, !P0 ;  /* 0x000000050400720c */ /* 0x000fe40004741270 */
[----:B-----5:R-:W-:-:S11]  /*14f0*/  CS2R R8, SRZ ;  /* 0x0000000000087805 */ /* 0x020fd6000001ff00 */
[----:B------:R-:W5:Y:S01]  /*1500*/  @P2 LDG.E.EL.128 R8, desc[UR16][R36.64] ;  /* 0x0000001024082981 */ /* 0x000f62000c2e1d00 */
[----:B------:R-:W-:-:S04]  /*1510*/  LOP3.LUT R4, R2, 0x60, RZ, 0xfc, !PT ;  /* 0x0000006002047812 */ /* 0x000fc800078efcff */
[----:B------:R-:W-:Y:S02]  /*1520*/  ISETP.LT.AND P1, PT, R4, R5, !P0 ;  /* 0x000000050400720c */ /* 0x000fe40004721270 */
[----:B------:R-:W-:-:S04]  /*1530*/  LOP3.LUT R4, R2, 0x70, RZ, 0xfc, !PT ;  /* 0x0000007002047812 */ /* 0x000fc800078efcff */
[----:B------:R-:W-:Y:S02]  /*1540*/  ISETP.LT.AND P0, PT, R4, R5, !P0 ;  /* 0x000000050400720c */ /* 0x000fe40004701270 */
[----:B------:R-:W-:Y:S02]  /*1550*/  CS2R R4, SRZ ;  /* 0x0000000000047805 */ /* 0x000fe4000001ff00 */
[----:B------:R-:W-:-:S03]  /*1560*/  CS2R R6, SRZ ;  /* 0x0000000000067805 */ /* 0x000fc6000001ff00 */
[----:B------:R-:W3:Y:S06]  /*1570*/  @P1 LDG.E.EL.128 R28, desc[UR16][R36.64] ;  /* 0x00000010241c1981 */ /* 0x000eec000c2e1d00 */
[----:B------:R4:W3:Y:S01]  /*1580*/  @P0 LDG.E.EL.128 R4, desc[UR16][R36.64] ;  /* 0x0000001024040981 */ /* 0x0008e2000c2e1d00 */
[----:B------:R-:W-:Y:S02]  /*1590*/  SGXT.U32 R0, R0, 0x1 ;  /* 0x000000010000781a */ /* 0x000fe40000000000 */
[----:B------:R-:W-:Y:S02]  /*15a0*/  LOP3.LUT R3, R3, 0x78, RZ, 0xc0, !PT ;  /* 0x0000007803037812 */ /* 0x000fe400078ec0ff */
[----:B------:R-:W-:-:S05]  /*15b0*/  LOP3.LUT R0, R33, R0, RZ, 0xfc, !PT ;  /* 0x0000000021007212 */ /* 0x000fca00078efcff */
[----:B------:R-:W-:-:S05]  /*15c0*/  IMAD R0, R0, 0x88, R3 ;  /* 0x0000008800007824 */ /* 0x000fca00078e0203 */
[----:B------:R-:W-:-:S05]  /*15d0*/  LEA R0, R0, UR5, 0x2 ;  /* 0x0000000500007c11 */ /* 0x000fca000f8e10ff */
[----:B------:R-:W4:Y:S04]  /*15e0*/  LDS.128 R40, [R0] ;  /* 0x0000000000287984 */ /* 0x000f280000000c00 */
[----:B------:R-:W4:Y:S02]  /*15f0*/  LDS.128 R32, [R0+0x10] ;  /* 0x0000100000207984 */ /* 0x000f240000000c00 */
[C---:B----4-:R-:W-:Y:S01]  /*1600*/  PRMT R3, R16.reuse, 0x7632, R3 ;  /* 0x0000763210037816 */ /* 0x050fe20000000003 */
[----:B------:R-:W-:Y:S01]  /*1610*/  IMAD.U32 R37, R16, 0x10000, RZ ;  /* 0x0001000010257824 */ /* 0x000fe200078e00ff */
[C---:B------:R-:W-:Y:S01]  /*1620*/  PRMT R16, R17.reuse, 0x7632, R16 ;  /* 0x0000763211107816 */ /* 0x040fe20000000010 */
[----:B------:R-:W-:Y:S01]  /*1630*/  IMAD.U32 R47, R17, 0x10000, RZ ;  /* 0x00010000112f7824 */ /* 0x000fe200078e00ff */
[C---:B------:R-:W-:Y:S01]  /*1640*/  PRMT R17, R18.reuse, 0x7632, R17 ;  /* 0x0000763212117816 */ /* 0x040fe20000000011 */
[----:B------:R-:W-:Y:S01]  /*1650*/  IMAD.U32 R49, R18, 0x10000, RZ ;  /* 0x0001000012317824 */ /* 0x000fe200078e00ff */
[----:B------:R-:W-:Y:S01]  /*1660*/  PRMT R18, R19, 0x7632, R18 ;  /* 0x0000763213127816 */ /* 0x000fe20000000012 */
[----:B------:R-:W-:-:S02]  /*1670*/  IMAD.U32 R36, R3, 0x10000, RZ ;  /* 0x0001000003247824 */ /* 0x000fc400078e00ff */
[----:B------:R-:W-:Y:S02]  /*1680*/  IMAD.U32 R19, R19, 0x10000, RZ ;  /* 0x0001000013137824 */ /* 0x000fe400078e00ff */
[----:B-1----:R-:W-:Y:S01]  /*1690*/  FADD R38, R41, R36 ;  /* 0x0000002429267221 */ /* 0x002fe20000000000 */
[----:B------:R-:W-:Y:S02]  /*16a0*/  IMAD.U32 R36, R17, 0x10000, RZ ;  /* 0x0001000011247824 */ /* 0x000fe400078e00ff */
[----:B------:R-:W-:Y:S02]  /*16b0*/  IMAD.U32 R18, R18, 0x10000, RZ ;  /* 0x0001000012127824 */ /* 0x000fe400078e00ff */
[----:B------:R-:W-:Y:S01]  /*16c0*/  FADD R32, R32, R49 ;  /* 0x0000003120207221 */ /* 0x000fe20000000000 */
[----:B------:R-:W-:Y:S01]  /*16d0*/  FADD R33, R33, R36 ;  /* 0x0000002421217221 */ /* 0x000fe20000000000 */
[----:B------:R-:W-:Y:S01]  /*16e0*/  SHF.L.U32 R16, R16, 0x10, RZ ;  /* 0x0000001010107819 */ /* 0x000fe200000006ff */
[----:B------:R-:W-:Y:S01]  /*16f0*/  FADD R19, R34, R19 ;  /* 0x0000001322137221 */ /* 0x000fe20000000000 */
[----:B------:R-:W-:-:S02]  /*1700*/  FADD R18, R35, R18 ;  /* 0x0000001223127221 */ /* 0x000fc40000000000 */
[----:B------:R-:W-:Y:S01]  /*1710*/  F2FP.BF16.F32.PACK_AB R50, R33, R32 ;  /* 0x000000202132723e */ /* 0x000fe200000010ff */
[----:B------:R-:W-:Y:S01]  /*1720*/  FADD R43, R43, R16 ;  /* 0x000000102b2b7221 */ /* 0x000fe20000000000 */
[----:B------:R-:W1:Y:S01]  /*1730*/  LDS.128 R32, [R0+0x2200] ;  /* 0x0022000000207984 */ /* 0x000e620000000c00 */
[----:B------:R-:W-:-:S03]  /*1740*/  F2FP.BF16.F32.PACK_AB R51, R18, R19 ;  /* 0x000000131233723e */ /* 0x000fc600000010ff */
[----:B------:R-:W4:Y:S01]  /*1750*/  LDS.128 R16, [R0+0x2210] ;  /* 0x0022100000107984 */ /* 0x000f220000000c00 */
[C---:B--2---:R-:W-:Y:S01]  /*1760*/  PRMT R72, R65.reuse, 0x7632, R72 ;  /* 0x0000763241487816 */ /* 0x044fe20000000048 */
[----:B------:R-:W-:Y:S01]  /*1770*/  IMAD.U32 R85, R65, 0x10000, RZ ;  /* 0x0001000041557824 */ /* 0x000fe200078e00ff */
[C---:B------:R-:W-:Y:S01]  /*1780*/  PRMT R54, R66.reuse, 0x7632, R54 ;  /* 0x0000763242367816 */ /* 0x040fe20000000036 */
        /* <DEDUP_REMOVED lines=8> */
[----:B------:R-:W-:-:S02]  /*1810*/  IMAD.U32 R75, R15, 0x10000, RZ ;  /* 0x000100000f4b7824 */ /* 0x000fc400078e00ff */
[----:B------:R-:W2:Y:S01]  /*1820*/  LDS.128 R12, [R0+0x4400] ;  /* 0x00440000000c7984 */ /* 0x000ea20000000c00 */
[----:B------:R-:W-:Y:S01]  /*1830*/  FADD R37, R40, R37 ;  /* 0x0000002528257221 */ /* 0x000fe20000000000 */
[----:B------:R-:W-:Y:S01]  /*1840*/  FADD R42, R42, R47 ;  /* 0x0000002f2a2a7221 */ /* 0x000fe20000000000 */
[----:B------:R-:W-:Y:S01]  /*1850*/  IMAD R47, R2, 0xc00, R39 ;  /* 0x00000c00022f7824 */ /* 0x000fe200078e0227 */
[----:B------:R-:W-:Y:S02]  /*1860*/  PRMT R36, R24, 0x7632, R36 ;  /* 0x0000763218247816 */ /* 0x000fe40000000024 */
[----:B------:R-:W-:Y:S01]  /*1870*/  F2FP.BF16.F32.PACK_AB R48, R38, R37 ;  /* 0x000000252630723e */ /* 0x000fe200000010ff */
[----:B------:R-:W-:Y:S01]  /*1880*/  IMAD.U32 R37, R24, 0x10000, RZ ;  /* 0x0001000018257824 */ /* 0x000fe200078e00ff */
[C---:B------:R-:W-:Y:S01]  /*1890*/  PRMT R24, R25.reuse, 0x7632, R24 ;  /* 0x0000763219187816 */ /* 0x040fe20000000018 */
[----:B------:R-:W-:Y:S01]  /*18a0*/  IMAD.U32 R39, R25, 0x10000, RZ ;  /* 0x0001000019277824 */ /* 0x000fe200078e00ff */
[----:B------:R-:W-:Y:S01]  /*18b0*/  F2FP.BF16.F32.PACK_AB R49, R43, R42 ;  /* 0x0000002a2b31723e */ /* 0x000fe200000010ff */
[----:B------:R-:W-:Y:S01]  /*18c0*/  IMAD.WIDE R2, R47, 0x2, R44 ;  /* 0x000000022f027825 */ /* 0x000fe200078e022c */
[----:B------:R-:W-:-:S03]  /*18d0*/  PRMT R25, R26, 0x7632, R25 ;  /* 0x000076321a197816 */ /* 0x000fc60000000019 */
[----:B------:R-:W-:Y:S01]  /*18e0*/  IMAD.U32 R41, R26, 0x10000, RZ ;  /* 0x000100001a297824 */ /* 0x000fe200078e00ff */
[C---:B------:R-:W-:Y:S01]  /*18f0*/  PRMT R26, R27.reuse, 0x7632, R26 ;  /* 0x000076321b1a7816 */ /* 0x040fe2000000001a */
[----:B------:R3:W-:Y:S01]  /*1900*/  @P6 STG.E.128 desc[UR16][R2.64], R48 ;  /* 0x0000003002006986 */ /* 0x0007e2000c101d10 */
[----:B------:R-:W-:Y:S01]  /*1910*/  IMAD.U32 R24, R24, 0x10000, RZ ;  /* 0x0001000018187824 */ /* 0x000fe200078e00ff */
[----:B------:R-:W-:Y:S01]  /*1920*/  PRMT R70, R64, 0x7632, R70 ;  /* 0x0000763240467816 */ /* 0x000fe20000000046 */
[----:B------:R-:W-:Y:S01]  /*1930*/  IMAD.U32 R27, R27, 0x10000, RZ ;  /* 0x000100001b1b7824 */ /* 0x000fe200078e00ff */
[----:B-----5:R-:W-:Y:S01]  /*1940*/  PRMT R60, R8, 0x7632, R60 ;  /* 0x00007632083c7816 */ /* 0x020fe2000000003c */
[----:B------:R-:W-:Y:S01]  /*1950*/  IMAD.U32 R26, R26, 0x10000, RZ ;  /* 0x000100001a1a7824 */ /* 0x000fe200078e00ff */
[----:B------:R-:W-:Y:S01]  /*1960*/  SHF.L.U32 R61, R8, 0x10, RZ ;  /* 0x00000010083d7819 */ /* 0x000fe200000006ff */
[----:B------:R-:W-:Y:S01]  /*1970*/  IMAD.U32 R83, R64, 0x10000, RZ ;  /* 0x0001000040537824 */ /* 0x000fe200078e00ff */
[C---:B------:R-:W-:Y:S01]  /*1980*/  PRMT R64, R9.reuse, 0x7632, R64 ;  /* 0x0000763209407816 */ /* 0x040fe20000000040 */
[----:B------:R-:W-:Y:S01]  /*1990*/  IMAD.U32 R63, R9, 0x10000, RZ ;  /* 0x00010000093f7824 */ /* 0x000fe200078e00ff */
[C---:B------:R-:W-:Y:S01]  /*19a0*/  PRMT R52, R10.reuse, 0x7632, R52 ;  /* 0x000076320a347816 */ /* 0x040fe20000000034 */
[----:B------:R-:W-:Y:S01]  /*19b0*/  IMAD.U32 R57, R10, 0x10000, RZ ;  /* 0x000100000a397824 */ /* 0x000fe200078e00ff */
[C---:B------:R-:W-:Y:S01]  /*19c0*/  PRMT R58, R11.reuse, 0x7632, R58 ;  /* 0x000076320b3a7816 */ /* 0x040fe2000000003a */
[----:B------:R-:W-:-:S02]  /*19d0*/  IMAD.U32 R59, R11, 0x10000, RZ ;  /* 0x000100000b3b7824 */ /* 0x000fc400078e00ff */
[----:B-1----:R-:W-:Y:S01]  /*19e0*/  FADD R35, R35, R24 ;  /* 0x0000001823237221 */ /* 0x002fe20000000000 */
[----:B------:R-:W1:Y:S01]  /*19f0*/  LDS.128 R8, [R0+0x6600] ;  /* 0x0066000000087984 */ /* 0x000e620000000c00 */
[----:B---3--:R-:W-:Y:S02]  /*1a00*/  IMAD.U32 R2, R25, 0x10000, RZ ;  /* 0x0001000019027824 */ /* 0x008fe400078e00ff */
[----:B----4-:R-:W-:Y:S01]  /*1a10*/  FADD R24, R16, R41 ;  /* 0x0000002910187221 */ /* 0x010fe20000000000 */
[----:B------:R-:W-:Y:S01]  /*1a20*/  FADD R27, R18, R27 ;  /* 0x0000001b121b7221 */ /* 0x000fe20000000000 */
[----:B------:R-:W-:Y:S01]  /*1a30*/  FADD R26, R19, R26 ;  /* 0x0000001a131a7221 */ /* 0x000fe20000000000 */
[----:B------:R-:W-:Y:S01]  /*1a40*/  FADD R25, R17, R2 ;  /* 0x0000000211197221 */ /* 0x000fe20000000000 */
[----:B------:R-:W-:Y:S01]  /*1a50*/  IMAD.U32 R36, R36, 0x10000, RZ ;  /* 0x0001000024247824 */ /* 0x000fe200078e00ff */
[----:B------:R-:W3:Y:S01]  /*1a60*/  LDS.128 R16, [R0+0x4410] ;  /* 0x0044100000107984 */ /* 0x000ee20000000c00 */
[C---:B------:R-:W-:Y:S01]  /*1a70*/  PRMT R78, R20.reuse, 0x7632, R78 ;  /* 0x00007632144e7816 */ /* 0x040fe2000000004e */
[----:B------:R-:W-:Y:S01]  /*1a80*/  IMAD.U32 R81, R20, 0x10000, RZ ;  /* 0x0001000014517824 */ /* 0x000fe200078e00ff */
[C---:B------:R-:W-:Y:S01]  /*1a90*/  PRMT R80, R21.reuse, 0x7632, R80 ;  /* 0x0000763215507816 */ /* 0x040fe20000000050 */
[C---:B------:R-:W-:Y:S01]  /*1aa0*/  IMAD.U32 R87, R22.reuse, 0x10000, RZ ;  /* 0x0001000016577824 */ /* 0x040fe200078e00ff */
[----:B------:R-:W-:Y:S01]  /*1ab0*/  SHF.L.U32 R79, R21, 0x10, RZ ;  /* 0x00000010154f7819 */ /* 0x000fe200000006ff */
[----:B------:R-:W-:Y:S01]  /*1ac0*/  IMAD.U32 R89, R23, 0x10000, RZ ;  /* 0x0001000017597824 */ /* 0x000fe200078e00ff */
[----:B------:R-:W-:-:S02]  /*1ad0*/  PRMT R82, R22, 0x7632, R82 ;  /* 0x0000763216527816 */ /* 0x000fc40000000052 */
[----:B------:R-:W-:Y:S02]  /*1ae0*/  PRMT R84, R23, 0x7632, R84 ;  /* 0x0000763217547816 */ /* 0x000fe40000000054 */
[----:B------:R-:W4:Y:S01]  /*1af0*/  LDS.128 R20, [R0+0x6610] ;  /* 0x0066100000147984 */ /* 0x000f220000000c00 */
[----:B------:R-:W-:Y:S01]  /*1b00*/  FADD R32, R32, R37 ;  /* 0x0000002520207221 */ /* 0x000fe20000000000 */
[----:B------:R-:W-:Y:S01]  /*1b10*/  FADD R33, R33, R36 ;  /* 0x0000002421217221 */ /* 0x000fe20000000000 */
[----:B------:R-:W-:Y:S01]  /*1b20*/  FADD R34, R34, R39 ;  /* 0x0000002722227221 */ /* 0x000fe20000000000 */
[----:B------:R-:W-:Y:S02]  /*1b30*/  IMAD.U32 R86, R78, 0x10000, RZ ;  /* 0x000100004e567824 */ /* 0x000fe400078e00ff */
[----:B------:R-:W-:Y:S02]  /*1b40*/  IMAD.U32 R80, R80, 0x10000, RZ ;  /* 0x0001000050507824 */ /* 0x000fe400078e00ff */
[----:B--2---:R-:W-:Y:S01]  /*1b50*/  FADD R78, R12, R81 ;  /* 0x000000510c4e7221 */ /* 0x004fe20000000000 */
[----:B------:R-:W-:Y:S01]  /*1b60*/  F2FP.BF16.F32.PACK_AB R32, R33, R32 ;  /* 0x000000202120723e */ /* 0x000fe200000010ff */
[----:B------:R-:W-:Y:S01]  /*1b70*/  FADD R79, R14, R79 ;  /* 0x0000004f0e4f7221 */ /* 0x000fe20000000000 */
[----:B------:R-:W-:Y:S01]  /*1b80*/  FADD R81, R13, R86 ;  /* 0x000000560d517221 */ /* 0x000fe20000000000 */
[----:B------:R-:W-:Y:S01]  /*1b90*/  FADD R80, R15, R80 ;  /* 0x000000500f507221 */ /* 0x000fe20000000000 */
[----:B------:R-:W-:Y:S01]  /*1ba0*/  F2FP.BF16.F32.PACK_AB R33, R35, R34 ;  /* 0x000000222321723e */ /* 0x000fe200000010ff */
[----:B------:R-:W2:Y:S01]  /*1bb0*/  LDS.128 R12, [R0+0xaa00] ;  /* 0x00aa0000000c7984 */ /* 0x000ea20000000c00 */
[----:B------:R-:W-:-:S02]  /*1bc0*/  F2FP.BF16.F32.PACK_AB R34, R25, R24 ;  /* 0x000000181922723e */ /* 0x000fc400000010ff */
[----:B------:R-:W-:Y:S02]  /*1bd0*/  F2FP.BF16.F32.PACK_AB R35, R26, R27 ;  /* 0x0000001b1a23723e */ /* 0x000fe400000010ff */
[----:B------:R-:W5:Y:S01]  /*1be0*/  LDS.128 R24, [R0+0x8800] ;  /* 0x0088000000187984 */ /* 0x000f620000000c00 */
[----:B------:R-:W-:Y:S01]  /*1bf0*/  ISETP.NE.AND P6, PT, R46, RZ, PT ;  /* 0x000000ff2e00720c */ /* 0x000fe20003fc5270 */
[----:B------:R-:W-:-:S04]  /*1c00*/  VIADD R77, R47, 0xc000 ;  /* 0x0000c0002f4d7836 */ /* 0x000fc80000000000 */
[----:B------:R-:W-:Y:S01]  /*1c10*/  IMAD.WIDE R76, R77, 0x2, R44 ;  /* 0x000000024d4c7825 */ /* 0x000fe200078e022c */
[----:B------:R-:W-:-:S07]  /*1c20*/  PRMT R56, R67, 0x7632, R56 ;  /* 0x0000763243387816 */ /* 0x000fce0000000038 */
[----:B------:R1:W-:Y:S01]  /*1c30*/  @P6 STG.E.128 desc[UR16][R76.64], R32 ;  /* 0x000000204c006986 */ /* 0x0003e2000c101d10 */
[C---:B------:R-:W-:Y:S02]  /*1c40*/  VIADD R3, R47.reuse, 0x18000 ;  /* 0x000180002f037836 */ /* 0x040fe40000000000 */
[C---:B------:R-:W-:Y:S02]  /*1c50*/  VIADD R37, R47.reuse, 0x24000 ;  /* 0x000240002f257836 */ /* 0x040fe40000000000 */
[C---:B------:R-:W-:Y:S02]  /*1c60*/  VIADD R39, R47.reuse, 0x30000 ;  /* 0x000300002f277836 */ /* 0x040fe40000000000 */
[C---:B------:R-:W-:Y:S02]  /*1c70*/  VIADD R41, R47.reuse, 0x3c000 ;  /* 0x0003c0002f297836 */ /* 0x040fe40000000000 */
[----:B------:R-:W-:Y:S02]  /*1c80*/  VIADD R43, R47, 0x48000 ;  /* 0x000480002f2b7836 */ /* 0x000fe40000000000 */
[----:B------:R-:W-:Y:S01]  /*1c90*/  IMAD.U32 R86, R82, 0x10000, RZ ;  /* 0x0001000052567824 */ /* 0x000fe200078e00ff */
[C---:B-1----:R-:W-:Y:S01]  /*1ca0*/  PRMT R32, R4.reuse, 0x7632, R32 ;  /* 0x0000763204207816 */ /* 0x042fe20000000020 */
[----:B------:R-:W-:-:S02]  /*1cb0*/  IMAD.U32 R33, R4, 0x10000, RZ ;  /* 0x0001000004217824 */ /* 0x000fc400078e00ff */
[----:B------:R-:W-:Y:S02]  /*1cc0*/  IMAD.U32 R4, R70, 0x10000, RZ ;  /* 0x0001000046047824 */ /* 0x000fe400078e00ff */
[----:B------:R-:W-:Y:S02]  /*1cd0*/  IMAD.U32 R67, R67, 0x10000, RZ ;  /* 0x0001000043437824 */ /* 0x000fe400078e00ff */
[----:B------:R-:W-:Y:S01]  /*1ce0*/  FADD R91, R9, R4 ;  /* 0x00000004095b7221 */ /* 0x000fe20000000000 */
[----:B------:R-:W-:Y:S02]  /*1cf0*/  VIADD R47, R47, 0x54000 ;  /* 0x000540002f2f7836 */ /* 0x000fe40000000000 */
[----:B------:R-:W-:Y:S02]  /*1d00*/  IMAD.U32 R4, R54, 0x10000, RZ ;  /* 0x0001000036047824 */ /* 0x000fe400078e00ff */
[----:B---3--:R-:W-:Y:S01]  /*1d10*/  FADD R82, R16, R87 ;  /* 0x0000005710527221 */ /* 0x008fe20000000000 */
[----:B------:R-:W-:-:S02]  /*1d20*/  IMAD.U32 R88, R84, 0x10000, RZ ;  /* 0x0001000054587824 */ /* 0x000fc400078e00ff */
[----:B------:R-:W-:Y:S01]  /*1d30*/  FADD R87, R17, R86 ;  /* 0x0000005611577221 */ /* 0x000fe20000000000 */
[----:B------:R-:W-:-:S04]  /*1d40*/  IMAD.WIDE R2, R3, 0x2, R44 ;  /* 0x0000000203027825 */ /* 0x000fc800078e022c */
[----:B------:R-:W-:Y:S01]  /*1d50*/  FADD R86, R8, R83 ;  /* 0x0000005308567221 */ /* 0x000fe20000000000 */
[----:B----4-:R-:W-:Y:S01]  /*1d60*/  FADD R67, R22, R67 ;  /* 0x0000004316437221 */ /* 0x010fe20000000000 */
[----:B------:R-:W-:Y:S01]  /*1d70*/  IMAD.WIDE R36, R37, 0x2, R44 ;  /* 0x0000000225247825 */ /* 0x000fe200078e022c */
[----:B------:R-:W-:-:S03]  /*1d80*/  PRMT R46, R28, 0x7632, R46 ;  /* 0x000076321c2e7816 */ /* 0x000fc6000000002e */
[----:B------:R-:W-:Y:S01]  /*1d90*/  FADD R84, R18, R89 ;  /* 0x0000005912547221 */ /* 0x000fe20000000000 */
[----:B------:R-:W-:Y:S01]  /*1da0*/  IMAD.WIDE R38, R39, 0x2, R44 ;  /* 0x0000000227267825 */ /* 0x000fe200078e022c */
[----:B------:R-:W-:-:S03]  /*1db0*/  PRMT R48, R29, 0x7632, R48 ;  /* 0x000076321d307816 */ /* 0x000fc60000000030 */
[----:B------:R-:W-:Y:S01]  /*1dc0*/  FADD R22, R21, R4 ;  /* 0x0000000415167221 */ /* 0x000fe20000000000 */
[----:B------:R-:W-:Y:S01]  /*1dd0*/  IMAD.WIDE R40, R41, 0x2, R44 ;  /* 0x0000000229287825 */ /* 0x000fe200078e022c */
[----:B------:R-:W-:-:S03]  /*1de0*/  PRMT R49, R30, 0x7632, R49 ;  /* 0x000076321e317816 */ /* 0x000fc60000000031 */
[----:B------:R-:W-:Y:S01]  /*1df0*/  IMAD.WIDE R42, R43, 0x2, R44 ;  /* 0x000000022b2a7825 */ /* 0x000fe200078e022c */
[----:B------:R-:W-:-:S03]  /*1e00*/  PRMT R50, R31, 0x7632, R50 ;  /* 0x000076321f327816 */ /* 0x000fc60000000032 */
[----:B------:R-:W-:Y:S01]  /*1e10*/  IMAD.U32 R72, R72, 0x10000, RZ ;  /* 0x0001000048487824 */ /* 0x000fe200078e00ff */
[----:B------:R-:W-:Y:S01]  /*1e20*/  PRMT R34, R5, 0x7632, R34 ;  /* 0x0000763205227816 */ /* 0x000fe20000000022 */
[----:B------:R-:W-:Y:S01]  /*1e30*/  IMAD.WIDE R44, R47, 0x2, R44 ;  /* 0x000000022f2c7825 */ /* 0x000fe200078e022c */
[----:B------:R-:W-:-:S03]  /*1e40*/  SHF.L.U32 R47, R28, 0x10, RZ ;  /* 0x000000101c2f7819 */ /* 0x000fc600000006ff */
[----:B------:R-:W-:Y:S01]  /*1e50*/  FADD R89, R19, R88 ;  /* 0x0000005813597221 */ /* 0x000fe20000000000 */
[C---:B------:R-:W-:Y:S01]  /*1e60*/  PRMT R76, R6.reuse, 0x7632, R76 ;  /* 0x00007632064c7816 */ /* 0x040fe2000000004c */
[----:B------:R-:W-:Y:S01]  /*1e70*/  IMAD.U32 R51, R29, 0x10000, RZ ;  /* 0x000100001d337824 */ /* 0x000fe200078e00ff */
[----:B------:R-:W-:Y:S01]  /*1e80*/  SHF.L.U32 R77, R6, 0x10, RZ ;  /* 0x00000010064d7819 */ /* 0x000fe200000006ff */
[----:B------:R-:W-:Y:S01]  /*1e90*/  IMAD.U32 R53, R30, 0x10000, RZ ;  /* 0x000100001e357824 */ /* 0x000fe200078e00ff */
[----:B------:R-:W-:Y:S01]  /*1ea0*/  PRMT R70, R7, 0x7632, R70 ;  /* 0x0000763207467816 */ /* 0x000fe20000000046 */
[----:B------:R-:W-:Y:S02]  /*1eb0*/  IMAD.U32 R55, R31, 0x10000, RZ ;  /* 0x000100001f377824 */ /* 0x000fe400078e00ff */
[----:B------:R-:W-:Y:S01]  /*1ec0*/  FADD R85, R10, R85 ;  /* 0x000000550a557221 */ /* 0x000fe20000000000 */
[----:B------:R-:W-:Y:S01]  /*1ed0*/  IMAD.U32 R35, R5, 0x10000, RZ ;  /* 0x0001000005237824 */ /* 0x000fe200078e00ff */
[----:B------:R-:W1:Y:S01]  /*1ee0*/  LDS.128 R28, [R0+0x8810] ;  /* 0x00881000001c7984 */ /* 0x000e620000000c00 */
[----:B------:R-:W-:-:S02]  /*1ef0*/  IMAD.U32 R83, R7, 0x10000, RZ ;  /* 0x0001000007537824 */ /* 0x000fc400078e00ff */
[----:B------:R-:W-:Y:S01]  /*1f00*/  FADD R54, R11, R72 ;  /* 0x000000480b367221 */ /* 0x000fe20000000000 */
[----:B------:R-:W3:Y:S01]  /*1f10*/  LDS.128 R4, [R0+0xcc00] ;  /* 0x00cc000000047984 */ /* 0x000ee20000000c00 */
[----:B------:R-:W-:-:S03]  /*1f20*/  IMAD.U32 R60, R60, 0x10000, RZ ;  /* 0x000100003c3c7824 */ /* 0x000fc600078e00ff */
[----:B------:R-:W4:Y:S01]  /*1f30*/  LDS.128 R16, [R0+0xaa10] ;  /* 0x00aa100000107984 */ /* 0x000f220000000c00 */
[----:B------:R-:W-:-:S03]  /*1f40*/  IMAD.U32 R64, R64, 0x10000, RZ ;  /* 0x0001000040407824 */ /* 0x000fc600078e00ff */
[----:B------:R-:W4:Y:S01]  /*1f50*/  LDS.128 R8, [R0+0xcc10] ;  /* 0x00cc100000087984 */ /* 0x000f220000000c00 */
[----:B------:R-:W-:Y:S02]  /*1f60*/  IMAD.U32 R62, R62, 0x10000, RZ ;  /* 0x000100003e3e7824 */ /* 0x000fe400078e00ff */
[----:B------:R-:W-:Y:S02]  /*1f70*/  IMAD.U32 R66, R66, 0x10000, RZ ;  /* 0x0001000042427824 */ /* 0x000fe400078e00ff */
[----:B--2---:R-:W-:Y:S01]  /*1f80*/  FADD R61, R12, R61 ;  /* 0x0000003d0c3d7221 */ /* 0x004fe20000000000 */
[----:B------:R-:W-:Y:S01]  /*1f90*/  FADD R63, R14, R63 ;  /* 0x0000003f0e3f7221 */ /* 0x000fe20000000000 */
[----:B------:R-:W-:Y:S01]  /*1fa0*/  FADD R60, R13, R60 ;  /* 0x0000003c0d3c7221 */ /* 0x000fe20000000000 */
[----:B------:R-:W-:Y:S01]  /*1fb0*/  FADD R64, R15, R64 ;  /* 0x000000400f407221 */ /* 0x000fe20000000000 */
[----:B-----5:R-:W-:Y:S01]  /*1fc0*/  FADD R69, R24, R69 ;  /* 0x0000004518457221 */ /* 0x020fe20000000000 */
[----:B------:R-:W2:Y:S01]  /*1fd0*/  LDS.128 R12, [R0+0xee00] ;  /* 0x00ee0000000c7984 */ /* 0x000ea20000000c00 */
[----:B------:R-:W-:Y:S01]  /*1fe0*/  FADD R71, R26, R71 ;  /* 0x000000471a477221 */ /* 0x000fe20000000000 */
[----:B------:R-:W-:Y:S01]  /*1ff0*/  FADD R62, R25, R62 ;  /* 0x0000003e193e7221 */ /* 0x000fe20000000000 */
[----:B------:R-:W-:-:S02]  /*2000*/  FADD R66, R27, R66 ;  /* 0x000000421b427221 */ /* 0x000fc40000000000 */
[----:B------:R5:W2:Y:S01]  /*2010*/  LDS.128 R24, [R0+0xee10] ;  /* 0x00ee100000187984 */ /* 0x000aa20000000c00 */
[----:B------:R-:W-:Y:S01]  /*2020*/  IMAD.U32 R56, R56, 0x10000, RZ ;  /* 0x0001000038387824 */ /* 0x000fe200078e00ff */
[----:B------:R-:W-:Y:S01]  /*2030*/  SHF.L.U32 R52, R52, 0x10, RZ ;  /* 0x0000001034347819 */ /* 0x000fe200000006ff */
[----:B------:R-:W-:Y:S02]  /*2040*/  IMAD.U32 R68, R68, 0x10000, RZ ;  /* 0x0001000044447824 */ /* 0x000fe400078e00ff */
[----:B------:R-:W-:Y:S02]  /*2050*/  IMAD.U32 R74, R74, 0x10000, RZ ;  /* 0x000100004a4a7824 */ /* 0x000fe400078e00ff */
[----:B------:R-:W-:Y:S02]  /*2060*/  IMAD.U32 R46, R46, 0x10000, RZ ;  /* 0x000100002e2e7824 */ /* 0x000fe400078e00ff */
[----:B------:R-:W-:Y:S02]  /*2070*/  IMAD.U32 R58, R58, 0x10000, RZ ;  /* 0x000100003a3a7824 */ /* 0x000fe400078e00ff */
[----:B------:R-:W-:-:S02]  /*2080*/  IMAD.U32 R48, R48, 0x10000, RZ ;  /* 0x0001000030307824 */ /* 0x000fc400078e00ff */
[----:B------:R-:W-:Y:S01]  /*2090*/  FADD R65, R20, R65 ;  /* 0x0000004114417221 */ /* 0x000fe20000000000 */
[----:B-----5:R-:W-:Y:S02]  /*20a0*/  IMAD.U32 R0, R49, 0x10000, RZ ;  /* 0x0001000031007824 */ /* 0x020fe400078e00ff */
[----:B------:R-:W-:Y:S01]  /*20b0*/  FADD R56, R23, R56 ;  /* 0x0000003817387221 */ /* 0x000fe20000000000 */
[----:B------:R-:W-:Y:S02]  /*20c0*/  IMAD.U32 R50, R50, 0x10000, RZ ;  /* 0x0001000032327824 */ /* 0x000fe400078e00ff */
[----:B-1----:R-:W-:Y:S01]  /*20d0*/  FADD R28, R28, R73 ;  /* 0x000000491c1c7221 */ /* 0x002fe20000000000 */
[----:B------:R-:W-:Y:S01]  /*20e0*/  FADD R30, R30, R75 ;  /* 0x0000004b1e1e7221 */ /* 0x000fe20000000000 */
[----:B------:R-:W-:Y:S01]  /*20f0*/  FADD R29, R29, R68 ;  /* 0x000000441d1d7221 */ /* 0x000fe20000000000 */
[----:B------:R-:W-:Y:S01]  /*2100*/  FADD R31, R31, R74 ;  /* 0x0000004a1f1f7221 */ /* 0x000fe20000000000 */
[----:B---3--:R-:W-:Y:S01]  /*2110*/  FADD R4, R4, R47 ;  /* 0x0000002f04047221 */ /* 0x008fe20000000000 */
[----:B------:R-:W-:Y:S01]  /*2120*/  FADD R5, R5, R46 ;  /* 0x0000002e05057221 */ /* 0x000fe20000000000 */
[----:B----4-:R-:W-:Y:S01]  /*2130*/  FADD R68, R16, R57 ;  /* 0x0000003910447221 */ /* 0x010fe20000000000 */
[----:B------:R-:W-:Y:S01]  /*2140*/  FADD R72, R18, R59 ;  /* 0x0000003b12487221 */ /* 0x000fe20000000000 */
        /* <DEDUP_REMOVED lines=8> */
[----:B------:R-:W-:Y:S01]  /*21d0*/  F2FP.BF16.F32.PACK_AB R16, R81, R78 ;  /* 0x0000004e5110723e */ /* 0x000fe200000010ff */
[----:B------:R-:W-:Y:S01]  /*21e0*/  IMAD.U32 R32, R32, 0x10000, RZ ;  /* 0x0001000020207824 */ /* 0x000fe200078e00ff */
[----:B------:R-:W-:-:S02]  /*21f0*/  F2FP.BF16.F32.PACK_AB R17, R80, R79 ;  /* 0x0000004f5011723e */ /* 0x000fc400000010ff */
[----:B------:R-:W-:Y:S02]  /*2200*/  F2FP.BF16.F32.PACK_AB R18, R87, R82 ;  /* 0x000000525712723e */ /* 0x000fe400000010ff */
[----:B------:R-:W-:Y:S01]  /*2210*/  F2FP.BF16.F32.PACK_AB R19, R89, R84 ;  /* 0x000000545913723e */ /* 0x000fe200000010ff */
[----:B------:R-:W-:Y:S01]  /*2220*/  IMAD.U32 R34, R34, 0x10000, RZ ;  /* 0x0001000022227824 */ /* 0x000fe200078e00ff */
[----:B------:R-:W-:Y:S02]  /*2230*/  F2FP.BF16.F32.PACK_AB R20, R91, R86 ;  /* 0x000000565b14723e */ /* 0x000fe400000010ff */
[----:B------:R-:W-:Y:S02]  /*2240*/  F2FP.BF16.F32.PACK_AB R21, R54, R85 ;  /* 0x000000553615723e */ /* 0x000fe400000010ff */
[----:B------:R-:W-:Y:S02]  /*2250*/  F2FP.BF16.F32.PACK_AB R22, R22, R65 ;  /* 0x000000411616723e */ /* 0x000fe400000010ff */
[----:B------:R-:W-:Y:S01]  /*2260*/  F2FP.BF16.F32.PACK_AB R23, R56, R67 ;  /* 0x000000433817723e */ /* 0x000fe200000010ff */
[----:B------:R-:W-:Y:S01]  /*2270*/  IMAD.U32 R76, R76, 0x10000, RZ ;  /* 0x000100004c4c7824 */ /* 0x000fe200078e00ff */
[----:B------:R-:W-:Y:S01]  /*2280*/  F2FP.BF16.F32.PACK_AB R56, R62, R69 ;  /* 0x000000453e38723e */ /* 0x000fe200000010ff */
[----:B------:R-:W-:Y:S01]  /*2290*/  IMAD.U32 R70, R70, 0x10000, RZ ;  /* 0x0001000046467824 */ /* 0x000fe200078e00ff */
[----:B------:R-:W-:-:S02]  /*22a0*/  F2FP.BF16.F32.PACK_AB R57, R66, R71 ;  /* 0x000000474239723e */ /* 0x000fc400000010ff */
[----:B------:R-:W-:Y:S02]  /*22b0*/  F2FP.BF16.F32.PACK_AB R58, R29, R28 ;  /* 0x0000001c1d3a723e */ /* 0x000fe400000010ff */
[----:B------:R-:W-:Y:S02]  /*22c0*/  F2FP.BF16.F32.PACK_AB R59, R31, R30 ;  /* 0x0000001e1f3b723e */ /* 0x000fe400000010ff */
[----:B------:R-:W-:Y:S02]  /*22d0*/  F2FP.BF16.F32.PACK_AB R4, R5, R4 ;  /* 0x000000040504723e */ /* 0x000fe400000010ff */
[----:B------:R-:W-:Y:S02]  /*22e0*/  F2FP.BF16.F32.PACK_AB R28, R60, R61 ;  /* 0x0000003d3c1c723e */ /* 0x000fe400000010ff */
[----:B------:R-:W-:Y:S02]  /*22f0*/  F2FP.BF16.F32.PACK_AB R29, R64, R63 ;  /* 0x0000003f401d723e */ /* 0x000fe400000010ff */
[----:B------:R-:W-:-:S02]  /*2300*/  F2FP.BF16.F32.PACK_AB R30, R73, R68 ;  /* 0x00000044491e723e */ /* 0x000fc400000010ff */
[----:B------:R-:W-:Y:S02]  /*2310*/  F2FP.BF16.F32.PACK_AB R31, R75, R72 ;  /* 0x000000484b1f723e */ /* 0x000fe400000010ff */
[----:B------:R-:W-:Y:S01]  /*2320*/  F2FP.BF16.F32.PACK_AB R5, R7, R6 ;  /* 0x000000060705723e */ /* 0x000fe200000010ff */
[----:B------:R1:W-:Y:S01]  /*2330*/  @P5 STG.E.128 desc[UR16][R2.64], R16 ;  /* 0x0000001002005986 */ /* 0x0003e2000c101d10 */
[----:B------:R-:W-:Y:S01]  /*2340*/  F2FP.BF16.F32.PACK_AB R6, R9, R8 ;  /* 0x000000080906723e */ /* 0x000fe200000010ff */
[----:B--2---:R-:W-:Y:S01]  /*2350*/  FADD R12, R12, R33 ;  /* 0x000000210c0c7221 */ /* 0x004fe20000000000 */
[----:B------:R-:W-:Y:S01]  /*2360*/  F2FP.BF16.F32.PACK_AB R7, R11, R10 ;  /* 0x0000000a0b07723e */ /* 0x000fe200000010ff */
[----:B------:R-:W-:Y:S01]  /*2370*/  FADD R13, R13, R32 ;  /* 0x000000200d0d7221 */ /* 0x000fe20000000000 */
[----:B------:R1:W-:Y:S01]  /*2380*/  @P4 STG.E.128 desc[UR16][R36.64], R20 ;  /* 0x0000001424004986 */ /* 0x0003e2000c101d10 */
[----:B------:R-:W-:Y:S01]  /*2390*/  FADD R14, R14, R35 ;  /* 0x000000230e0e7221 */ /* 0x000fe20000000000 */
[----:B------:R-:W-:Y:S01]  /*23a0*/  FADD R15, R15, R34 ;  /* 0x000000220f0f7221 */ /* 0x000fe20000000000 */
[----:B------:R-:W-:Y:S01]  /*23b0*/  FADD R24, R24, R77 ;  /* 0x0000004d18187221 */ /* 0x000fe20000000000 */
[----:B------:R1:W-:Y:S01]  /*23c0*/  @P3 STG.E.128 desc[UR16][R38.64], R56 ;  /* 0x0000003826003986 */ /* 0x0003e2000c101d10 */
[----:B------:R-:W-:Y:S01]  /*23d0*/  FADD R26, R26, R83 ;  /* 0x000000531a1a7221 */ /* 0x000fe20000000000 */
[----:B------:R-:W-:Y:S01]  /*23e0*/  FADD R25, R25, R76 ;  /* 0x0000004c19197221 */ /* 0x000fe20000000000 */
[----:B------:R-:W-:Y:S01]  /*23f0*/  FADD R27, R27, R70 ;  /* 0x000000461b1b7221 */ /* 0x000fe20000000000 */
[----:B------:R1:W-:Y:S01]  /*2400*/  @P2 STG.E.128 desc[UR16][R40.64], R28 ;  /* 0x0000001c28002986 */ /* 0x0003e2000c101d10 */
[----:B------:R-:W-:-:S03]  /*2410*/  F2FP.BF16.F32.PACK_AB R12, R13, R12 ;  /* 0x0000000c0d0c723e */ /* 0x000fc600000010ff */
[----:B------:R1:W-:Y:S01]  /*2420*/  @P1 STG.E.128 desc[UR16][R42.64], R4 ;  /* 0x000000042a001986 */ /* 0x0003e2000c101d10 */
[----:B------:R-:W-:Y:S02]  /*2430*/  F2FP.BF16.F32.PACK_AB R13, R15, R14 ;  /* 0x0000000e0f0d723e */ /* 0x000fe400000010ff */
[----:B------:R-:W-:Y:S02]  /*2440*/  F2FP.BF16.F32.PACK_AB R14, R25, R24 ;  /* 0x00000018190e723e */ /* 0x000fe400000010ff */
[----:B------:R-:W-:Y:S01]  /*2450*/  F2FP.BF16.F32.PACK_AB R15, R27, R26 ;  /* 0x0000001a1b0f723e */ /* 0x000fe200000010ff */
[----:B------:R-:W-:Y:S06]  /*2460*/  @!P0 EXIT ;  /* 0x000000000000894d */ /* 0x000fec0003800000 */
[----:B------:R-:W-:Y:S01]  /*2470*/  STG.E.128 desc[UR16][R44.64], R12 ;  /* 0x0000000c2c007986 */ /* 0x000fe2000c101d10 */
[----:B------:R-:W-:Y:S05]  /*2480*/  EXIT ;  /* 0x000000000000794d */ /* 0x000fea0003800000 */
.L_x_1:
[----:B------:R-:W-:-:S00]  /*2490*/  BRA `(.L_x_1) ;  /* 0xfffffffc00fc7947 */ /* 0x000fc0000383ffff */
[----:B------:R-:W-:-:S00]  /*24a0*/  NOP ;  /* 0x0000000000007918 */ /* 0x000fc00000000000 */
        /* <DEDUP_REMOVED lines=13> */
.L_x_2:


//--------------------- .nv.shared.triton_mm      --------------------------
	.section	.nv.shared.triton_mm,"aw",@nobits
	.sectionflags	@""
	.align	16
	.zero		1024


//--------------------- .nv.constant0.triton_mm   --------------------------
	.section	.nv.constant0.triton_mm,"a",@progbits
	.sectionflags	@""
	.align	4
.nv.constant0.triton_mm:
	.zero		564
